// auto-generated by cutlass_sweep.gemm — config: {"arch": "sm_100", "cluster_m": 1, "cluster_n": 1, "dtype": "bf16", "dtype_b": "bf16", "layout": "nt", "stages": 2, "tile_k": 64, "tile_m": 128, "tile_n": 128}
#include "cutlass/cutlass.h"
#include "cutlass/gemm/collective/collective_builder.hpp"
#include "cutlass/gemm/device/gemm_universal_adapter.h"
#include "cutlass/gemm/kernel/gemm_universal.hpp"
#include "cutlass/epilogue/collective/collective_builder.hpp"

using ElemA = cutlass::bfloat16_t;
using ElemB = cutlass::bfloat16_t;
using ElemCD = cutlass::bfloat16_t;
using Acc  = float;
using TileShape    = cute::Shape<cute::_128, cute::_128, cute::_64>;
using ClusterShape = cute::Shape<cute::_1, cute::_1, cute::_1>;

using CollectiveEpilogue = typename cutlass::epilogue::collective::CollectiveBuilder<
    cutlass::arch::Sm100, cutlass::arch::OpClassTensorOp,
    TileShape, ClusterShape,
    cutlass::epilogue::collective::EpilogueTileAuto,
    Acc, Acc,
    ElemCD, cutlass::layout::RowMajor, 128 / cutlass::sizeof_bits<ElemCD>::value,
    ElemCD, cutlass::layout::RowMajor, 128 / cutlass::sizeof_bits<ElemCD>::value,
    cutlass::epilogue::collective::EpilogueScheduleAuto
  >::CollectiveOp;

using CollectiveMainloop = typename cutlass::gemm::collective::CollectiveBuilder<
    cutlass::arch::Sm100, cutlass::arch::OpClassTensorOp,
    ElemA, cutlass::layout::RowMajor, 128 / cutlass::sizeof_bits<ElemA>::value,
    ElemB, cutlass::layout::ColumnMajor, 128 / cutlass::sizeof_bits<ElemB>::value,
    Acc,
    TileShape, ClusterShape,
    cutlass::gemm::collective::StageCount<2>,
    cutlass::gemm::collective::KernelScheduleAuto
  >::CollectiveOp;

using GemmKernel = cutlass::gemm::kernel::GemmUniversal<
    cute::Shape<int,int,int,int>,
    CollectiveMainloop,
    CollectiveEpilogue
>;
using Gemm = cutlass::gemm::device::GemmUniversalAdapter<GemmKernel>;

// Force the device kernel symbol into the cubin without needing a host main.
auto* _anchor = &cutlass::device_kernel<GemmKernel>;


// ===== COMPILED SASS (sm_100a) =====

	.target	sm_100a

	.elftype	@"ET_EXEC"


//--------------------- .note.nv.tkinfo           --------------------------
	.section	.note.nv.tkinfo,"",@"SHT_NOTE"
	.sectionflags	@"SHF_NOTE_NV_TKINFO"
	.tkinfo
        /*0018*/ 	.word	0x00000002
        /*0030*/ 	.string	""
        /*0030*/ 	.string	"ptxas"
        /*0030*/ 	.string	"Cuda compilation tools, release 13.0, V13.0.88"
        /*0030*/ 	.string	"Build cuda_13.0.r13.0/compiler.36424714_0"
        /*0030*/ 	.string	"-arch sm_100a -m 64 "



//--------------------- .note.nv.cuinfo           --------------------------
	.section	.note.nv.cuinfo,"",@"SHT_NOTE"
	.sectionflags	@"SHF_NOTE_NV_CUINFO"
        /*0018*/ 	.short	0x0002
        /*001a*/ 	.short	0x0064
        /*001c*/ 	.short	0x0082
	.zero		2


//--------------------- .nv.info                  --------------------------
	.section	.nv.info,"",@"SHT_CUDA_INFO"
	.align	4


	//----- nvinfo : EIATTR_REGCOUNT
	.align		4
        /*0000*/ 	.byte	0x04, 0x2f
        /*0002*/ 	.short	(.L_19 - .L_18)
	.align		4
.L_18:
        /*0004*/ 	.word	index@(_ZN7cutlass13device_kernelINS_4gemm6kernel13GemmUniversalIN4cute5tupleIJiiiiEEENS1_10collective13CollectiveMmaINS1_35MainloopSm100TmaUmmaWarpSpecializedILi2ELi2ELi4ENS5_IJNS4_1CILi1EEESB_SB_EEEEENS5_IJNSA_ILi128EEESE_NSA_ILi64EEEEEENS_10bfloat16_tENS5_IJlSB_lEEESH_SI_NS4_8TiledMMAINS4_8MMA_AtomIJNS4_20SM100_MMA_F16BF16_SSISH_SH_fLi128ELi128ELNS4_4UMMA5MajorE0ELSN_0ELNSM_7ScaleInE0ELSO_0EEEEEENS4_6LayoutISC_NS5_IJNSA_ILi0EEESS_SS_EEEEENS5_IJNS4_10UnderscoreESV_SV_EEEEENS4_13SM90_TMA_LOADENS4_14ComposedLayoutINS4_7SwizzleILi3ELi4ELi3EEENS4_18smem_ptr_flag_bitsILi16EEENSR_INS5_IJNSA_ILi8EEESF_EEENS5_IJSF_SB_EEEEEEEvNS4_8identityESY_S18_vS19_EENS_8epilogue10collective18CollectiveEpilogueINS1B_23Sm100TmaWarpSpecializedILi4ELi2ELi32ELb1ELb0EEEJSG_NS5_IJNSR_ISE_SB_EENSR_INSA_ILi32EEESB_EEEEESH_SI_SH_SI_NS1B_6fusion15FusionCallbacksIS1F_NS1K_17LinearCombinationISH_fSH_fLNS_15FloatRoundStyleE2EEESG_S1J_JEEENS4_5SM1004TMEM4LOAD26SM100_TMEM_LOAD_32dp32b32xESY_NSZ_INS10_ILi2ELi4ELi3EEES13_NSR_INS5_IJS14_S1H_EEENS5_IJS1H_SB_EEEEEEENS4_39AutoVectorizingCopyWithAssumedAlignmentILi128EEENS4_14SM90_TMA_STOREES1Y_S20_S20_EEEvvEEEEvNT_6ParamsE)
        /*0008*/ 	.word	0x0000006e


	//----- nvinfo : EIATTR_FRAME_SIZE
	.align		4
.L_19:
        /*000c*/ 	.byte	0x04, 0x11
        /*000e*/ 	.short	(.L_21 - .L_20)
	.align		4
.L_20:
        /*0010*/ 	.word	index@($__internal_2_$__cuda_sm10x_tcgen05_guardrail_trap_unallocated_columns_being_dealloced)
        /*0014*/ 	.word	0x00000000


	//----- nvinfo : EIATTR_FRAME_SIZE
	.align		4
.L_21:
        /*0018*/ 	.byte	0x04, 0x11
        /*001a*/ 	.short	(.L_23 - .L_22)
	.align		4
.L_22:
        /*001c*/ 	.word	index@($__internal_1_$__cuda_sm10x_tcgen05_guardrail_trap_phase_invalid_during_alloc)
        /*0020*/ 	.word	0x00000000


	//----- nvinfo : EIATTR_FRAME_SIZE
	.align		4
.L_23:
        /*0024*/ 	.byte	0x04, 0x11
        /*0026*/ 	.short	(.L_25 - .L_24)
	.align		4
.L_24:
        /*0028*/ 	.word	index@($__internal_0_$__cuda_sm10x_tcgen05_guardrail_trap_col_being_dealloced_not_returned_by_alloc)
        /*002c*/ 	.word	0x00000000


	//----- nvinfo : EIATTR_FRAME_SIZE
	.align		4
.L_25:
        /*0030*/ 	.byte	0x04, 0x11
        /*0032*/ 	.short	(.L_27 - .L_26)
	.align		4
.L_26:
        /*0034*/ 	.word	index@(_ZN7cutlass13device_kernelINS_4gemm6kernel13GemmUniversalIN4cute5tupleIJiiiiEEENS1_10collective13CollectiveMmaINS1_35MainloopSm100TmaUmmaWarpSpecializedILi2ELi2ELi4ENS5_IJNS4_1CILi1EEESB_SB_EEEEENS5_IJNSA_ILi128EEESE_NSA_ILi64EEEEEENS_10bfloat16_tENS5_IJlSB_lEEESH_SI_NS4_8TiledMMAINS4_8MMA_AtomIJNS4_20SM100_MMA_F16BF16_SSISH_SH_fLi128ELi128ELNS4_4UMMA5MajorE0ELSN_0ELNSM_7ScaleInE0ELSO_0EEEEEENS4_6LayoutISC_NS5_IJNSA_ILi0EEESS_SS_EEEEENS5_IJNS4_10UnderscoreESV_SV_EEEEENS4_13SM90_TMA_LOADENS4_14ComposedLayoutINS4_7SwizzleILi3ELi4ELi3EEENS4_18smem_ptr_flag_bitsILi16EEENSR_INS5_IJNSA_ILi8EEESF_EEENS5_IJSF_SB_EEEEEEEvNS4_8identityESY_S18_vS19_EENS_8epilogue10collective18CollectiveEpilogueINS1B_23Sm100TmaWarpSpecializedILi4ELi2ELi32ELb1ELb0EEEJSG_NS5_IJNSR_ISE_SB_EENSR_INSA_ILi32EEESB_EEEEESH_SI_SH_SI_NS1B_6fusion15FusionCallbacksIS1F_NS1K_17LinearCombinationISH_fSH_fLNS_15FloatRoundStyleE2EEESG_S1J_JEEENS4_5SM1004TMEM4LOAD26SM100_TMEM_LOAD_32dp32b32xESY_NSZ_INS10_ILi2ELi4ELi3EEES13_NSR_INS5_IJS14_S1H_EEENS5_IJS1H_SB_EEEEEEENS4_39AutoVectorizingCopyWithAssumedAlignmentILi128EEENS4_14SM90_TMA_STOREES1Y_S20_S20_EEEvvEEEEvNT_6ParamsE)
        /*0038*/ 	.word	0x00000000


	//----- nvinfo : EIATTR_MIN_STACK_SIZE
	.align		4
.L_27:
        /*003c*/ 	.byte	0x04, 0x12
        /*003e*/ 	.short	(.L_29 - .L_28)
	.align		4
.L_28:
        /*0040*/ 	.word	index@(_ZN7cutlass13device_kernelINS_4gemm6kernel13GemmUniversalIN4cute5tupleIJiiiiEEENS1_10collective13CollectiveMmaINS1_35MainloopSm100TmaUmmaWarpSpecializedILi2ELi2ELi4ENS5_IJNS4_1CILi1EEESB_SB_EEEEENS5_IJNSA_ILi128EEESE_NSA_ILi64EEEEEENS_10bfloat16_tENS5_IJlSB_lEEESH_SI_NS4_8TiledMMAINS4_8MMA_AtomIJNS4_20SM100_MMA_F16BF16_SSISH_SH_fLi128ELi128ELNS4_4UMMA5MajorE0ELSN_0ELNSM_7ScaleInE0ELSO_0EEEEEENS4_6LayoutISC_NS5_IJNSA_ILi0EEESS_SS_EEEEENS5_IJNS4_10UnderscoreESV_SV_EEEEENS4_13SM90_TMA_LOADENS4_14ComposedLayoutINS4_7SwizzleILi3ELi4ELi3EEENS4_18smem_ptr_flag_bitsILi16EEENSR_INS5_IJNSA_ILi8EEESF_EEENS5_IJSF_SB_EEEEEEEvNS4_8identityESY_S18_vS19_EENS_8epilogue10collective18CollectiveEpilogueINS1B_23Sm100TmaWarpSpecializedILi4ELi2ELi32ELb1ELb0EEEJSG_NS5_IJNSR_ISE_SB_EENSR_INSA_ILi32EEESB_EEEEESH_SI_SH_SI_NS1B_6fusion15FusionCallbacksIS1F_NS1K_17LinearCombinationISH_fSH_fLNS_15FloatRoundStyleE2EEESG_S1J_JEEENS4_5SM1004TMEM4LOAD26SM100_TMEM_LOAD_32dp32b32xESY_NSZ_INS10_ILi2ELi4ELi3EEES13_NSR_INS5_IJS14_S1H_EEENS5_IJS1H_SB_EEEEEEENS4_39AutoVectorizingCopyWithAssumedAlignmentILi128EEENS4_14SM90_TMA_STOREES1Y_S20_S20_EEEvvEEEEvNT_6ParamsE)
        /*0044*/ 	.word	0x00000000
.L_29:


//--------------------- .nv.compat                --------------------------
	.section	.nv.compat,"",@"SHT_CUDA_COMPAT_INFO"
	.align	4
        /*0000*/ 	.byte	0x02, 0x09, 0x01, 0x00, 0x02, 0x02, 0x02, 0x00, 0x02, 0x05, 0x05, 0x00, 0x03, 0x07, 0x01, 0x01
        /*0010*/ 	.byte	0x02, 0x03, 0x01, 0x00, 0x02, 0x06, 0x01, 0x00, 0x04, 0x0b, 0x08, 0x00, 0x09, 0x00, 0x00, 0x00
        /*0020*/ 	.byte	0x00, 0x00, 0x00, 0x00


//--------------------- .nv.info._ZN7cutlass13device_kernelINS_4gemm6kernel13GemmUniversalIN4cute5tupleIJiiiiEEENS1_10collective13CollectiveMmaINS1_35MainloopSm100TmaUmmaWarpSpecializedILi2ELi2ELi4ENS5_IJNS4_1CILi1EEESB_SB_EEEEENS5_IJNSA_ILi128EEESE_NSA_ILi64EEEEEENS_10bfloat16_tENS5_IJlSB_lEEESH_SI_NS4_8TiledMMAINS4_8MMA_AtomIJNS4_20SM100_MMA_F16BF16_SSISH_SH_fLi128ELi128ELNS4_4UMMA5MajorE0ELSN_0ELNSM_7ScaleInE0ELSO_0EEEEEENS4_6LayoutISC_NS5_IJNSA_ILi0EEESS_SS_EEEEENS5_IJNS4_10UnderscoreESV_SV_EEEEENS4_13SM90_TMA_LOADENS4_14ComposedLayoutINS4_7SwizzleILi3ELi4ELi3EEENS4_18smem_ptr_flag_bitsILi16EEENSR_INS5_IJNSA_ILi8EEESF_EEENS5_IJSF_SB_EEEEEEEvNS4_8identityESY_S18_vS19_EENS_8epilogue10collective18CollectiveEpilogueINS1B_23Sm100TmaWarpSpecializedILi4ELi2ELi32ELb1ELb0EEEJSG_NS5_IJNSR_ISE_SB_EENSR_INSA_ILi32EEESB_EEEEESH_SI_SH_SI_NS1B_6fusion15FusionCallbacksIS1F_NS1K_17LinearCombinationISH_fSH_fLNS_15FloatRoundStyleE2EEESG_S1J_JEEENS4_5SM1004TMEM4LOAD26SM100_TMEM_LOAD_32dp32b32xESY_NSZ_INS10_ILi2ELi4ELi3EEES13_NSR_INS5_IJS14_S1H_EEENS5_IJS1H_SB_EEEEEEENS4_39AutoVectorizingCopyWithAssumedAlignmentILi128EEENS4_14SM90_TMA_STOREES1Y_S20_S20_EEEvvEEEEvNT_6ParamsE --------------------------
	.section	.nv.info._ZN7cutlass13device_kernelINS_4gemm6kernel13GemmUniversalIN4cute5tupleIJiiiiEEENS1_10collective13CollectiveMmaINS1_35MainloopSm100TmaUmmaWarpSpecializedILi2ELi2ELi4ENS5_IJNS4_1CILi1EEESB_SB_EEEEENS5_IJNSA_ILi128EEESE_NSA_ILi64EEEEEENS_10bfloat16_tENS5_IJlSB_lEEESH_SI_NS4_8TiledMMAINS4_8MMA_AtomIJNS4_20SM100_MMA_F16BF16_SSISH_SH_fLi128ELi128ELNS4_4UMMA5MajorE0ELSN_0ELNSM_7ScaleInE0ELSO_0EEEEEENS4_6LayoutISC_NS5_IJNSA_ILi0EEESS_SS_EEEEENS5_IJNS4_10UnderscoreESV_SV_EEEEENS4_13SM90_TMA_LOADENS4_14ComposedLayoutINS4_7SwizzleILi3ELi4ELi3EEENS4_18smem_ptr_flag_bitsILi16EEENSR_INS5_IJNSA_ILi8EEESF_EEENS5_IJSF_SB_EEEEEEEvNS4_8identityESY_S18_vS19_EENS_8epilogue10collective18CollectiveEpilogueINS1B_23Sm100TmaWarpSpecializedILi4ELi2ELi32ELb1ELb0EEEJSG_NS5_IJNSR_ISE_SB_EENSR_INSA_ILi32EEESB_EEEEESH_SI_SH_SI_NS1B_6fusion15FusionCallbacksIS1F_NS1K_17LinearCombinationISH_fSH_fLNS_15FloatRoundStyleE2EEESG_S1J_JEEENS4_5SM1004TMEM4LOAD26SM100_TMEM_LOAD_32dp32b32xESY_NSZ_INS10_ILi2ELi4ELi3EEES13_NSR_INS5_IJS14_S1H_EEENS5_IJS1H_SB_EEEEEEENS4_39AutoVectorizingCopyWithAssumedAlignmentILi128EEENS4_14SM90_TMA_STOREES1Y_S20_S20_EEEvvEEEEvNT_6ParamsE,"",@"SHT_CUDA_INFO"
	.sectionflags	@""
	.align	4


	//----- nvinfo : EIATTR_CUDA_API_VERSION
	.align		4
        /*0000*/ 	.byte	0x04, 0x37
        /*0002*/ 	.short	(.L_31 - .L_30)
.L_30:
        /*0004*/ 	.word	0x00000082


	//----- nvinfo : EIATTR_KPARAM_INFO
	.align		4
.L_31:
        /*0008*/ 	.byte	0x04, 0x17
        /*000a*/ 	.short	(.L_33 - .L_32)
.L_32:
        /*000c*/ 	.word	0x00000000
        /*0010*/ 	.short	0x0000
        /*0012*/ 	.short	0x0000
        /*0014*/ 	.byte	0x00, 0xf0, 0x01, 0x20


	//----- nvinfo : EIATTR_AT_ENTRY_FRAGMENTS
	.align		4
.L_33:
        /*0018*/ 	.byte	0x04, 0x4f
        /*001a*/ 	.short	(.L_35 - .L_34)


	//   ....[0]....
.L_34:
        /*001c*/ 	.word	0x00000006


	//----- nvinfo : EIATTR_RESERVED_SMEM_USED
	.align		4
.L_35:
        /*0020*/ 	.byte	0x01, 0x41
	.zero		2


	//----- nvinfo : EIATTR_SPARSE_MMA_MASK
	.align		4
        /*0024*/ 	.byte	0x03, 0x50
        /*0026*/ 	.short	0x0000


	//----- nvinfo : EIATTR_TCGEN05_1CTA_USED
	.align		4
        /*0028*/ 	.byte	0x01, 0x51
	.zero		2


	//----- nvinfo : EIATTR_MAXREG_COUNT
	.align		4
        /*002c*/ 	.byte	0x03, 0x1b
        /*002e*/ 	.short	0x00ff


	//----- nvinfo : EIATTR_NUM_BARRIERS
	.align		4
        /*0030*/ 	.byte	0x02, 0x4c
        /*0032*/ 	.byte	0x07
	.zero		1


	//----- nvinfo : EIATTR_EXTERNS
	.align		4
        /*0034*/ 	.byte	0x04, 0x0f
        /*0036*/ 	.short	(.L_37 - .L_36)


	//   ....[0]....
	.align		4
.L_36:
        /*0038*/ 	.word	index@(__assertfail)


	//----- nvinfo : EIATTR_MERCURY_ISA_VERSION
	.align		4
.L_37:
        /*003c*/ 	.byte	0x03, 0x5f
        /*003e*/ 	.short	0x0101


	//----- nvinfo : EIATTR_INT_WARP_WIDE_INSTR_OFFSETS
	.align		4
        /*0040*/ 	.byte	0x04, 0x31
        /*0042*/ 	.short	(.L_39 - .L_38)


	//   ....[0]....
.L_38:
        /*0044*/ 	.word	0x00001d80


	//   ....[1]....
        /*0048*/ 	.word	0x000036a0


	//   ....[2]....
        /*004c*/ 	.word	0x000036d0


	//   ....[3]....
        /*0050*/ 	.word	0x00003720


	//   ....[4]....
        /*0054*/ 	.word	0x00004040


	//   ....[5]....
        /*0058*/ 	.word	0x000040a0


	//   ....[6]....
        /*005c*/ 	.word	0x00004180


	//   ....[7]....
        /*0060*/ 	.word	0x000041f0


	//   ....[8]....
        /*0064*/ 	.word	0x00004300


	//   ....[9]....
        /*0068*/ 	.word	0x00004390


	//   ....[10]....
        /*006c*/ 	.word	0x00004560


	//   ....[11]....
        /*0070*/ 	.word	0x000046c0


	//----- nvinfo : EIATTR_COOP_GROUP_MASK_REGIDS
	.align		4
.L_39:
        /*0074*/ 	.byte	0x04, 0x29
        /*0076*/ 	.short	(.L_41 - .L_40)


	//   ....[0]....
.L_40:
        /*0078*/ 	.word	0xffffffff


	//   ....[1]....
        /*007c*/ 	.word	0xffffffff


	//   ....[2]....
        /*0080*/ 	.word	0xffffffff


	//   ....[3]....
        /*0084*/ 	.word	0xffffffff


	//   ....[4]....
        /*0088*/ 	.word	0xffffffff


	//   ....[5]....
        /*008c*/ 	.word	0xffffffff


	//   ....[6]....
        /*0090*/ 	.word	0xffffffff


	//   ....[7]....
        /*0094*/ 	.word	0xffffffff


	//   ....[8]....
        /*0098*/ 	.word	0xffffffff


	//   ....[9]....
        /*009c*/ 	.word	0xffffffff


	//   ....[10]....
        /*00a0*/ 	.word	0xffffffff


	//   ....[11]....
        /*00a4*/ 	.word	0xffffffff


	//   ....[12]....
        /*00a8*/ 	.word	0xffffffff


	//----- nvinfo : EIATTR_COOP_GROUP_INSTR_OFFSETS
	.align		4
.L_41:
        /*00ac*/ 	.byte	0x04, 0x28
        /*00ae*/ 	.short	(.L_43 - .L_42)


	//   ....[0]....
.L_42:
        /*00b0*/ 	.word	0x00000090


	//   ....[1]....
        /*00b4*/ 	.word	0x000004d0


	//   ....[2]....
        /*00b8*/ 	.word	0x00000600


	//   ....[3]....
        /*00bc*/ 	.word	0x000007a0


	//   ....[4]....
        /*00c0*/ 	.word	0x000008a0


	//   ....[5]....
        /*00c4*/ 	.word	0x00000a10


	//   ....[6]....
        /*00c8*/ 	.word	0x00000bb0


	//   ....[7]....
        /*00cc*/ 	.word	0x00001c60


	//   ....[8]....
        /*00d0*/ 	.word	0x00002920


	//   ....[9]....
        /*00d4*/ 	.word	0x00002b30


	//   ....[10]....
        /*00d8*/ 	.word	0x00002b60


	//   ....[11]....
        /*00dc*/ 	.word	0x00003590


	//   ....[12]....
        /*00e0*/ 	.word	0x000037c0


	//----- nvinfo : EIATTR_VRC_CTA_INIT_COUNT
	.align		4
.L_43:
        /*00e4*/ 	.byte	0x02, 0x4a
        /*00e6*/ 	.byte	0x80
	.zero		1


	//----- nvinfo : EIATTR_SYSCALL_OFFSETS
	.align		4
        /*00e8*/ 	.byte	0x04, 0x46
        /*00ea*/ 	.short	(.L_45 - .L_44)


	//   ....[0]....
.L_44:
        /*00ec*/ 	.word	0x00005140


	//   ....[1]....
        /*00f0*/ 	.word	0x00005230


	//   ....[2]....
        /*00f4*/ 	.word	0x000059a0


	//   ....[3]....
        /*00f8*/ 	.word	0x00006620


	//   ....[4]....
        /*00fc*/ 	.word	0x00007270


	//   ....[5]....
        /*0100*/ 	.word	0x00007ec0


	//----- nvinfo : EIATTR_MBARRIER_INSTR_OFFSETS
	.align		4
.L_45:
        /*0104*/ 	.byte	0x04, 0x39
        /*0106*/ 	.short	(.L_47 - .L_46)


	//   ....[0]....
.L_46:
        /*0108*/ 	.word	0x000005b0
        /*010c*/ 	.word	0x000000ff
        /*0110*/ 	.word	0x00000000
        /*0114*/ 	.short	0x0100
        /*0116*/ 	.byte	0x05
	.zero		1


	//   ....[1]....
        /*0118*/ 	.word	0x000005c0
        /*011c*/ 	.word	0x000000ff
        /*0120*/ 	.word	0x00000010
        /*0124*/ 	.short	0x0100
        /*0126*/ 	.byte	0x05
	.zero		1


	//   ....[2]....
        /*0128*/ 	.word	0x000005d0
        /*012c*/ 	.word	0x000000ff
        /*0130*/ 	.word	0x00000008
        /*0134*/ 	.short	0x0100
        /*0136*/ 	.byte	0x05
	.zero		1


	//   ....[3]....
        /*0138*/ 	.word	0x000005e0
        /*013c*/ 	.word	0x000000ff
        /*0140*/ 	.word	0x00000018
        /*0144*/ 	.short	0x0100
        /*0146*/ 	.byte	0x05
	.zero		1


	//   ....[4]....
        /*0148*/ 	.word	0x00000710
        /*014c*/ 	.word	0x000000ff
        /*0150*/ 	.word	0x00000020
        /*0154*/ 	.short	0x0100
        /*0156*/ 	.byte	0x07
	.zero		1


	//   ....[5]....
        /*0158*/ 	.word	0x00000720
        /*015c*/ 	.word	0x000000ff
        /*0160*/ 	.word	0x00000040
        /*0164*/ 	.short	0x0100
        /*0166*/ 	.byte	0x07
	.zero		1


	//   ....[6]....
        /*0168*/ 	.word	0x00000730
        /*016c*/ 	.word	0x000000ff
        /*0170*/ 	.word	0x00000028
        /*0174*/ 	.short	0x0100
        /*0176*/ 	.byte	0x07
	.zero		1


	//   ....[7]....
        /*0178*/ 	.word	0x00000740
        /*017c*/ 	.word	0x000000ff
        /*0180*/ 	.word	0x00000048
        /*0184*/ 	.short	0x0100
        /*0186*/ 	.byte	0x07
	.zero		1


	//   ....[8]....
        /*0188*/ 	.word	0x00000750
        /*018c*/ 	.word	0x000000ff
        /*0190*/ 	.word	0x00000030
        /*0194*/ 	.short	0x0100
        /*0196*/ 	.byte	0x07
	.zero		1


	//   ....[9]....
        /*0198*/ 	.word	0x00000760
        /*019c*/ 	.word	0x000000ff
        /*01a0*/ 	.word	0x00000050
        /*01a4*/ 	.short	0x0100
        /*01a6*/ 	.byte	0x07
	.zero		1


	//   ....[10]....
        /*01a8*/ 	.word	0x00000770
        /*01ac*/ 	.word	0x000000ff
        /*01b0*/ 	.word	0x00000038
        /*01b4*/ 	.short	0x0100
        /*01b6*/ 	.byte	0x07
	.zero		1


	//   ....[11]....
        /*01b8*/ 	.word	0x00000780
        /*01bc*/ 	.word	0x000000ff
        /*01c0*/ 	.word	0x00000058
        /*01c4*/ 	.short	0x0100
        /*01c6*/ 	.byte	0x07
	.zero		1


	//   ....[12]....
        /*01c8*/ 	.word	0x00000870
        /*01cc*/ 	.word	0x000000ff
        /*01d0*/ 	.word	0x00000060
        /*01d4*/ 	.short	0x0100
        /*01d6*/ 	.byte	0x05
	.zero		1


	//   ....[13]....
        /*01d8*/ 	.word	0x00000880
        /*01dc*/ 	.word	0x000000ff
        /*01e0*/ 	.word	0x00000068
        /*01e4*/ 	.short	0x0100
        /*01e6*/ 	.byte	0x05
	.zero		1


	//   ....[14]....
        /*01e8*/ 	.word	0x000009c0
        /*01ec*/ 	.word	0x000000ff
        /*01f0*/ 	.word	0x00000070
        /*01f4*/ 	.short	0x0100
        /*01f6*/ 	.byte	0x05
	.zero		1


	//   ....[15]....
        /*01f8*/ 	.word	0x000009d0
        /*01fc*/ 	.word	0x000000ff
        /*0200*/ 	.word	0x00000080
        /*0204*/ 	.short	0x0100
        /*0206*/ 	.byte	0x05
	.zero		1


	//   ....[16]....
        /*0208*/ 	.word	0x000009e0
        /*020c*/ 	.word	0x000000ff
        /*0210*/ 	.word	0x00000078
        /*0214*/ 	.short	0x0100
        /*0216*/ 	.byte	0x05
	.zero		1


	//   ....[17]....
        /*0218*/ 	.word	0x000009f0
        /*021c*/ 	.word	0x000000ff
        /*0220*/ 	.word	0x00000088
        /*0224*/ 	.short	0x0100
        /*0226*/ 	.byte	0x05
	.zero		1


	//   ....[18]....
        /*0228*/ 	.word	0x00000b20
        /*022c*/ 	.word	0x000000ff
        /*0230*/ 	.word	0x00000090
        /*0234*/ 	.short	0x0100
        /*0236*/ 	.byte	0x07
	.zero		1


	//   ....[19]....
        /*0238*/ 	.word	0x00000b30
        /*023c*/ 	.word	0x000000ff
        /*0240*/ 	.word	0x000000b0
        /*0244*/ 	.short	0x0100
        /*0246*/ 	.byte	0x07
	.zero		1


	//   ....[20]....
        /*0248*/ 	.word	0x00000b40
        /*024c*/ 	.word	0x000000ff
        /*0250*/ 	.word	0x00000098
        /*0254*/ 	.short	0x0100
        /*0256*/ 	.byte	0x07
	.zero		1


	//   ....[21]....
        /*0258*/ 	.word	0x00000b50
        /*025c*/ 	.word	0x000000ff
        /*0260*/ 	.word	0x000000b8
        /*0264*/ 	.short	0x0100
        /*0266*/ 	.byte	0x07
	.zero		1


	//   ....[22]....
        /*0268*/ 	.word	0x00000b60
        /*026c*/ 	.word	0x000000ff
        /*0270*/ 	.word	0x000000a0
        /*0274*/ 	.short	0x0100
        /*0276*/ 	.byte	0x07
	.zero		1


	//   ....[23]....
        /*0278*/ 	.word	0x00000b70
        /*027c*/ 	.word	0x000000ff
        /*0280*/ 	.word	0x000000c0
        /*0284*/ 	.short	0x0100
        /*0286*/ 	.byte	0x07
	.zero		1


	//   ....[24]....
        /*0288*/ 	.word	0x00000b80
        /*028c*/ 	.word	0x000000ff
        /*0290*/ 	.word	0x000000a8
        /*0294*/ 	.short	0x0100
        /*0296*/ 	.byte	0x07
	.zero		1


	//   ....[25]....
        /*0298*/ 	.word	0x00000b90
        /*029c*/ 	.word	0x000000ff
        /*02a0*/ 	.word	0x000000c8
        /*02a4*/ 	.short	0x0100
        /*02a6*/ 	.byte	0x07
	.zero		1


	//   ....[26]....
        /*02a8*/ 	.word	0x00000c80
        /*02ac*/ 	.word	0x000000ff
        /*02b0*/ 	.word	0x000000d0
        /*02b4*/ 	.short	0x0100
        /*02b6*/ 	.byte	0x05
	.zero		1


	//   ....[27]....
        /*02b8*/ 	.word	0x00000c90
        /*02bc*/ 	.word	0x000000ff
        /*02c0*/ 	.word	0x000000e0
        /*02c4*/ 	.short	0x0100
        /*02c6*/ 	.byte	0x05
	.zero		1


	//   ....[28]....
        /*02c8*/ 	.word	0x00000ca0
        /*02cc*/ 	.word	0x000000ff
        /*02d0*/ 	.word	0x000000d8
        /*02d4*/ 	.short	0x0100
        /*02d6*/ 	.byte	0x05
	.zero		1


	//   ....[29]....
        /*02d8*/ 	.word	0x00000cb0
        /*02dc*/ 	.word	0x000000ff
        /*02e0*/ 	.word	0x000000e8
        /*02e4*/ 	.short	0x0100
        /*02e6*/ 	.byte	0x05
	.zero		1


	//   ....[30]....
        /*02e8*/ 	.word	0x00001580
        /*02ec*/ 	.word	0x00000002
        /*02f0*/ 	.word	0x000000e0
        /*02f4*/ 	.short	0x010a
        /*02f6*/ 	.byte	0xff
	.zero		1


	//   ....[31]....
        /*02f8*/ 	.word	0x000015b0
        /*02fc*/ 	.word	0x00000002
        /*0300*/ 	.word	0x000000d0
        /*0304*/ 	.short	0x0101
        /*0306*/ 	.byte	0xff
	.zero		1


	//   ....[32]....
        /*0308*/ 	.word	0x00001680
        /*030c*/ 	.word	0x000000ff
        /*0310*/ 	.word	0x00000010
        /*0314*/ 	.short	0x010a
        /*0316*/ 	.byte	0x08
	.zero		1


	//   ....[33]....
        /*0318*/ 	.word	0x00001720
        /*031c*/ 	.word	0x000000ff
        /*0320*/ 	.word	0x00000010
        /*0324*/ 	.short	0x010a
        /*0326*/ 	.byte	0x21
	.zero		1


	//   ....[34]....
        /*0328*/ 	.word	0x00001880
        /*032c*/ 	.word	0x000000ff
        /*0330*/ 	.word	0x00000010
        /*0334*/ 	.short	0x010a
        /*0336*/ 	.byte	0x08
	.zero		1


	//   ....[35]....
        /*0338*/ 	.word	0x00001970
        /*033c*/ 	.word	0x000000ff
        /*0340*/ 	.word	0x00000068
        /*0344*/ 	.short	0x0101
        /*0346*/ 	.byte	0x04
	.zero		1


	//   ....[36]....
        /*0348*/ 	.word	0x00001990
        /*034c*/ 	.word	0x000000ff
        /*0350*/ 	.word	0x00000010
        /*0354*/ 	.short	0x010a
        /*0356*/ 	.byte	0x08
	.zero		1


	//   ....[37]....
        /*0358*/ 	.word	0x00001a10
        /*035c*/ 	.word	0x000000ff
        /*0360*/ 	.word	0x00000010
        /*0364*/ 	.short	0x010a
        /*0366*/ 	.byte	0x11
	.zero		1


	//   ....[38]....
        /*0368*/ 	.word	0x00001b70
        /*036c*/ 	.word	0x000000ff
        /*0370*/ 	.word	0x00000010
        /*0374*/ 	.short	0x010a
        /*0376*/ 	.byte	0x08
	.zero		1


	//   ....[39]....
        /*0378*/ 	.word	0x00001c90
        /*037c*/ 	.word	0x00000002
        /*0380*/ 	.word	0x00000070
        /*0384*/ 	.short	0x010a
        /*0386*/ 	.byte	0xff
	.zero		1


	//   ....[40]....
        /*0388*/ 	.word	0x00001d50
        /*038c*/ 	.word	0x00000002
        /*0390*/ 	.word	0x00000000
        /*0394*/ 	.short	0x0101
        /*0396*/ 	.byte	0xff
	.zero		1


	//   ....[41]....
        /*0398*/ 	.word	0x000022b0
        /*039c*/ 	.word	0x000000ff
        /*03a0*/ 	.word	0x00000000
        /*03a4*/ 	.short	0x010a
        /*03a6*/ 	.byte	0x04
	.zero		1


	//   ....[42]....
        /*03a8*/ 	.word	0x00002350
        /*03ac*/ 	.word	0x00000000
        /*03b0*/ 	.word	0x00000000
        /*03b4*/ 	.short	0x010a
        /*03b6*/ 	.byte	0xff
	.zero		1


	//   ....[43]....
        /*03b8*/ 	.word	0x00002470
        /*03bc*/ 	.word	0x00000000
        /*03c0*/ 	.word	0x000000d0
        /*03c4*/ 	.short	0x010a
        /*03c6*/ 	.byte	0xff
	.zero		1


	//   ....[44]....
        /*03c8*/ 	.word	0x000024e0
        /*03cc*/ 	.word	0x00000000
        /*03d0*/ 	.word	0x00000000
        /*03d4*/ 	.short	0x0101
        /*03d6*/ 	.byte	0xff
	.zero		1


	//   ....[45]....
        /*03d8*/ 	.word	0x00002500
        /*03dc*/ 	.word	0x000000ff
        /*03e0*/ 	.word	0x00000080
        /*03e4*/ 	.short	0x010a
        /*03e6*/ 	.byte	0x05
	.zero		1


	//   ....[46]....
        /*03e8*/ 	.word	0x00002620
        /*03ec*/ 	.word	0x00000000
        /*03f0*/ 	.word	0x00000070
        /*03f4*/ 	.short	0x010a
        /*03f6*/ 	.byte	0xff
	.zero		1


	//   ....[47]....
        /*03f8*/ 	.word	0x00002720
        /*03fc*/ 	.word	0x00000000
        /*0400*/ 	.word	0x00000000
        /*0404*/ 	.short	0x0101
        /*0406*/ 	.byte	0xff
	.zero		1


	//   ....[48]....
        /*0408*/ 	.word	0x000027b0
        /*040c*/ 	.word	0x000000ff
        /*0410*/ 	.word	0x00000080
        /*0414*/ 	.short	0x0106
        /*0416*/ 	.byte	0x05
	.zero		1


	//   ....[49]....
        /*0418*/ 	.word	0x000027d0
        /*041c*/ 	.word	0x000000ff
        /*0420*/ 	.word	0x00000080
        /*0424*/ 	.short	0x010a
        /*0426*/ 	.byte	0x05
	.zero		1


	//   ....[50]....
        /*0428*/ 	.word	0x00002860
        /*042c*/ 	.word	0x000000ff
        /*0430*/ 	.word	0x00000080
        /*0434*/ 	.short	0x0106
        /*0436*/ 	.byte	0x04
	.zero		1


	//   ....[51]....
        /*0438*/ 	.word	0x000028a0
        /*043c*/ 	.word	0x00000000
        /*0440*/ 	.word	0x00000080
        /*0444*/ 	.short	0x010a
        /*0446*/ 	.byte	0xff
	.zero		1


	//   ....[52]....
        /*0448*/ 	.word	0x00002de0
        /*044c*/ 	.word	0x00000000
        /*0450*/ 	.word	0x00000070
        /*0454*/ 	.short	0x010a
        /*0456*/ 	.byte	0xff
	.zero		1


	//   ....[53]....
        /*0458*/ 	.word	0x00002ef0
        /*045c*/ 	.word	0x00000003
        /*0460*/ 	.word	0x00000000
        /*0464*/ 	.short	0x0101
        /*0466*/ 	.byte	0xff
	.zero		1


	//   ....[54]....
        /*0468*/ 	.word	0x00002f00
        /*046c*/ 	.word	0x000000ff
        /*0470*/ 	.word	0x00000000
        /*0474*/ 	.short	0x010a
        /*0476*/ 	.byte	0x06
	.zero		1


	//   ....[55]....
        /*0478*/ 	.word	0x00002f20
        /*047c*/ 	.word	0x000000ff
        /*0480*/ 	.word	0x000000b0
        /*0484*/ 	.short	0x010a
        /*0486*/ 	.byte	0x07
	.zero		1


	//   ....[56]....
        /*0488*/ 	.word	0x00002ff0
        /*048c*/ 	.word	0x000000ff
        /*0490*/ 	.word	0x00000000
        /*0494*/ 	.short	0x010a
        /*0496*/ 	.byte	0x06
	.zero		1


	//   ....[57]....
        /*0498*/ 	.word	0x00003120
        /*049c*/ 	.word	0x000000ff
        /*04a0*/ 	.word	0x00000000
        /*04a4*/ 	.short	0x010a
        /*04a6*/ 	.byte	0x1a
	.zero		1


	//   ....[58]....
        /*04a8*/ 	.word	0x000033c0
        /*04ac*/ 	.word	0x000000ff
        /*04b0*/ 	.word	0x00000000
        /*04b4*/ 	.short	0x010a
        /*04b6*/ 	.byte	0x06
	.zero		1


	//   ....[59]....
        /*04b8*/ 	.word	0x00003450
        /*04bc*/ 	.word	0x000000ff
        /*04c0*/ 	.word	0x00000000
        /*04c4*/ 	.short	0x010a
        /*04c6*/ 	.byte	0x06
	.zero		1


	//   ....[60]....
        /*04c8*/ 	.word	0x000034e0
        /*04cc*/ 	.word	0x000000ff
        /*04d0*/ 	.word	0x00000000
        /*04d4*/ 	.short	0x010a
        /*04d6*/ 	.byte	0x06
	.zero		1


	//   ....[61]....
        /*04d8*/ 	.word	0x00003570
        /*04dc*/ 	.word	0x000000ff
        /*04e0*/ 	.word	0x00000000
        /*04e4*/ 	.short	0x010a
        /*04e6*/ 	.byte	0x07
	.zero		1


	//   ....[62]....
        /*04e8*/ 	.word	0x000039f0
        /*04ec*/ 	.word	0x00000000
        /*04f0*/ 	.word	0x00000070
        /*04f4*/ 	.short	0x010a
        /*04f6*/ 	.byte	0xff
	.zero		1


	//   ....[63]....
        /*04f8*/ 	.word	0x00003ab0
        /*04fc*/ 	.word	0x00000000
        /*0500*/ 	.word	0x00000000
        /*0504*/ 	.short	0x0101
        /*0506*/ 	.byte	0xff
	.zero		1


	//   ....[64]....
        /*0508*/ 	.word	0x00003dd0
        /*050c*/ 	.word	0x000000ff
        /*0510*/ 	.word	0x00000068
        /*0514*/ 	.short	0x010a
        /*0516*/ 	.byte	0x07
	.zero		1


	//   ....[65]....
        /*0518*/ 	.word	0x00003fc0
        /*051c*/ 	.word	0x000000ff
        /*0520*/ 	.word	0x00000040
        /*0524*/ 	.short	0x010a
        /*0526*/ 	.byte	0x07
	.zero		1


	//   ....[66]....
        /*0528*/ 	.word	0x00004130
        /*052c*/ 	.word	0x000000ff
        /*0530*/ 	.word	0x00000020
        /*0534*/ 	.short	0x010b
        /*0536*/ 	.byte	0x07
	.zero		1


	//   ....[67]....
        /*0538*/ 	.word	0x00004140
        /*053c*/ 	.word	0x000000ff
        /*0540*/ 	.word	0x00000000
        /*0544*/ 	.short	0x0101
        /*0546*/ 	.byte	0x08
	.zero		1


	//   ....[68]....
        /*0548*/ 	.word	0x00004150
        /*054c*/ 	.word	0x000000ff
        /*0550*/ 	.word	0x00000048
        /*0554*/ 	.short	0x010a
        /*0556*/ 	.byte	0x07
	.zero		1


	//   ....[69]....
        /*0558*/ 	.word	0x000042a0
        /*055c*/ 	.word	0x000000ff
        /*0560*/ 	.word	0x00000028
        /*0564*/ 	.short	0x010b
        /*0566*/ 	.byte	0x07
	.zero		1


	//   ....[70]....
        /*0568*/ 	.word	0x000042b0
        /*056c*/ 	.word	0x000000ff
        /*0570*/ 	.word	0x00000000
        /*0574*/ 	.short	0x0101
        /*0576*/ 	.byte	0x08
	.zero		1


	//   ....[71]....
        /*0578*/ 	.word	0x000042c0
        /*057c*/ 	.word	0x000000ff
        /*0580*/ 	.word	0x00000050
        /*0584*/ 	.short	0x010a
        /*0586*/ 	.byte	0x07
	.zero		1


	//   ....[72]....
        /*0588*/ 	.word	0x00004440
        /*058c*/ 	.word	0x000000ff
        /*0590*/ 	.word	0x00000030
        /*0594*/ 	.short	0x010b
        /*0596*/ 	.byte	0x07
	.zero		1


	//   ....[73]....
        /*0598*/ 	.word	0x00004480
        /*059c*/ 	.word	0x000000ff
        /*05a0*/ 	.word	0x00000000
        /*05a4*/ 	.short	0x0101
        /*05a6*/ 	.byte	0x08
	.zero		1


	//   ....[74]....
        /*05a8*/ 	.word	0x000044c0
        /*05ac*/ 	.word	0x000000ff
        /*05b0*/ 	.word	0x00000058
        /*05b4*/ 	.short	0x010a
        /*05b6*/ 	.byte	0x07
	.zero		1


	//   ....[75]....
        /*05b8*/ 	.word	0x00004700
        /*05bc*/ 	.word	0x000000ff
        /*05c0*/ 	.word	0x00000038
        /*05c4*/ 	.short	0x010b
        /*05c6*/ 	.byte	0x07
	.zero		1


	//   ....[76]....
        /*05c8*/ 	.word	0x00004720
        /*05cc*/ 	.word	0x000000ff
        /*05d0*/ 	.word	0x00000000
        /*05d4*/ 	.short	0x0101
        /*05d6*/ 	.byte	0x0d
	.zero		1


	//   ....[77]....
        /*05d8*/ 	.word	0x00004750
        /*05dc*/ 	.word	0x000000ff
        /*05e0*/ 	.word	0x00000040
        /*05e4*/ 	.short	0x010a
        /*05e6*/ 	.byte	0x07
	.zero		1


	//   ....[78]....
        /*05e8*/ 	.word	0x00004770
        /*05ec*/ 	.word	0x000000ff
        /*05f0*/ 	.word	0x00000048
        /*05f4*/ 	.short	0x010a
        /*05f6*/ 	.byte	0x07
	.zero		1


	//   ....[79]....
        /*05f8*/ 	.word	0x00004790
        /*05fc*/ 	.word	0x000000ff
        /*0600*/ 	.word	0x00000050
        /*0604*/ 	.short	0x010a
        /*0606*/ 	.byte	0x07
	.zero		1


	//   ....[80]....
        /*0608*/ 	.word	0x000047d0
        /*060c*/ 	.word	0x00000000
        /*0610*/ 	.word	0x00000058
        /*0614*/ 	.short	0x010a
        /*0616*/ 	.byte	0xff
	.zero		1


	//   ....[81]....
        /*0618*/ 	.word	0x00004b00
        /*061c*/ 	.word	0x00000000
        /*0620*/ 	.word	0x00000070
        /*0624*/ 	.short	0x010a
        /*0626*/ 	.byte	0xff
	.zero		1


	//   ....[82]....
        /*0628*/ 	.word	0x00004c10
        /*062c*/ 	.word	0x00000000
        /*0630*/ 	.word	0x00000000
        /*0634*/ 	.short	0x0101
        /*0636*/ 	.byte	0xff
	.zero		1


	//   ....[83]....
        /*0638*/ 	.word	0x00005660
        /*063c*/ 	.word	0x000000ff
        /*0640*/ 	.word	0x00000020
        /*0644*/ 	.short	0x010a
        /*0646*/ 	.byte	0x30
	.zero		1


	//   ....[84]....
        /*0648*/ 	.word	0x000056a0
        /*064c*/ 	.word	0x00000040
        /*0650*/ 	.word	0x00000090
        /*0654*/ 	.short	0x010a
        /*0656*/ 	.byte	0xff
	.zero		1


	//   ....[85]....
        /*0658*/ 	.word	0x00005790
        /*065c*/ 	.word	0x000000ff
        /*0660*/ 	.word	0x00000020
        /*0664*/ 	.short	0x010a
        /*0666*/ 	.byte	0x30
	.zero		1


	//   ....[86]....
        /*0668*/ 	.word	0x00005880
        /*066c*/ 	.word	0x00000040
        /*0670*/ 	.word	0x00000090
        /*0674*/ 	.short	0x010a
        /*0676*/ 	.byte	0xff
	.zero		1


	//   ....[87]....
        /*0678*/ 	.word	0x00006350
        /*067c*/ 	.word	0x00000000
        /*0680*/ 	.word	0x00000000
        /*0684*/ 	.short	0x0101
        /*0686*/ 	.byte	0xff
	.zero		1


	//   ....[88]....
        /*0688*/ 	.word	0x00006360
        /*068c*/ 	.word	0x00000002
        /*0690*/ 	.word	0x00000020
        /*0694*/ 	.short	0x010a
        /*0696*/ 	.byte	0xff
	.zero		1


	//   ....[89]....
        /*0698*/ 	.word	0x00006440
        /*069c*/ 	.word	0x00000002
        /*06a0*/ 	.word	0x00000020
        /*06a4*/ 	.short	0x010a
        /*06a6*/ 	.byte	0xff
	.zero		1


	//   ....[90]....
        /*06a8*/ 	.word	0x00006fa0
        /*06ac*/ 	.word	0x00000048
        /*06b0*/ 	.word	0x00000000
        /*06b4*/ 	.short	0x0101
        /*06b6*/ 	.byte	0xff
	.zero		1


	//   ....[91]....
        /*06b8*/ 	.word	0x00006fc0
        /*06bc*/ 	.word	0x00000000
        /*06c0*/ 	.word	0x00000020
        /*06c4*/ 	.short	0x010a
        /*06c6*/ 	.byte	0xff
	.zero		1


	//   ....[92]....
        /*06c8*/ 	.word	0x00007090
        /*06cc*/ 	.word	0x00000000
        /*06d0*/ 	.word	0x00000020
        /*06d4*/ 	.short	0x010a
        /*06d6*/ 	.byte	0xff
	.zero		1


	//   ....[93]....
        /*06d8*/ 	.word	0x00007bf0
        /*06dc*/ 	.word	0x00000048
        /*06e0*/ 	.word	0x00000000
        /*06e4*/ 	.short	0x0101
        /*06e6*/ 	.byte	0xff
	.zero		1


	//   ....[94]....
        /*06e8*/ 	.word	0x00007c10
        /*06ec*/ 	.word	0x00000000
        /*06f0*/ 	.word	0x00000020
        /*06f4*/ 	.short	0x010a
        /*06f6*/ 	.byte	0xff
	.zero		1


	//   ....[95]....
        /*06f8*/ 	.word	0x00007ce0
        /*06fc*/ 	.word	0x00000000
        /*0700*/ 	.word	0x00000020
        /*0704*/ 	.short	0x010a
        /*0706*/ 	.byte	0xff
	.zero		1


	//   ....[96]....
        /*0708*/ 	.word	0x00008040
        /*070c*/ 	.word	0x000000ff
        /*0710*/ 	.word	0x00000000
        /*0714*/ 	.short	0x0101
        /*0716*/ 	.byte	0x05
	.zero		1


	//   ....[97]....
        /*0718*/ 	.word	0x000088a0
        /*071c*/ 	.word	0x00000000
        /*0720*/ 	.word	0x00000000
        /*0724*/ 	.short	0x0101
        /*0726*/ 	.byte	0xff
	.zero		1


	//   ....[98]....
        /*0728*/ 	.word	0x00008b10
        /*072c*/ 	.word	0x000000ff
        /*0730*/ 	.word	0x00000000
        /*0734*/ 	.short	0x0101
        /*0736*/ 	.byte	0x04
	.zero		1


	//   ....[99]....
        /*0738*/ 	.word	0x00008b30
        /*073c*/ 	.word	0x00000002
        /*0740*/ 	.word	0x000000e0
        /*0744*/ 	.short	0x010a
        /*0746*/ 	.byte	0xff
	.zero		1


	//   ....[100]....
        /*0748*/ 	.word	0x00008b90
        /*074c*/ 	.word	0x00000002
        /*0750*/ 	.word	0x00000010
        /*0754*/ 	.short	0x010a
        /*0756*/ 	.byte	0xff
	.zero		1


	//   ....[101]....
        /*0758*/ 	.word	0x00008bf0
        /*075c*/ 	.word	0x00000002
        /*0760*/ 	.word	0x00000010
        /*0764*/ 	.short	0x010a
        /*0766*/ 	.byte	0xff
	.zero		1


	//   ....[102]....
        /*0768*/ 	.word	0x00008c40
        /*076c*/ 	.word	0x00000002
        /*0770*/ 	.word	0x00000070
        /*0774*/ 	.short	0x010a
        /*0776*/ 	.byte	0xff
	.zero		1


	//   ....[103]....
        /*0778*/ 	.word	0x00008ca0
        /*077c*/ 	.word	0x00000000
        /*0780*/ 	.word	0x00000000
        /*0784*/ 	.short	0x010a
        /*0786*/ 	.byte	0xff
	.zero		1


	//   ....[104]....
        /*0788*/ 	.word	0x00008cf0
        /*078c*/ 	.word	0x00000000
        /*0790*/ 	.word	0x000000d0
        /*0794*/ 	.short	0x010a
        /*0796*/ 	.byte	0xff
	.zero		1


	//   ....[105]....
        /*0798*/ 	.word	0x00008d50
        /*079c*/ 	.word	0x00000000
        /*07a0*/ 	.word	0x00000080
        /*07a4*/ 	.short	0x010a
        /*07a6*/ 	.byte	0xff
	.zero		1


	//   ....[106]....
        /*07a8*/ 	.word	0x00008da0
        /*07ac*/ 	.word	0x00000000
        /*07b0*/ 	.word	0x00000070
        /*07b4*/ 	.short	0x010a
        /*07b6*/ 	.byte	0xff
	.zero		1


	//   ....[107]....
        /*07b8*/ 	.word	0x00008e00
        /*07bc*/ 	.word	0x00000000
        /*07c0*/ 	.word	0x00000080
        /*07c4*/ 	.short	0x010a
        /*07c6*/ 	.byte	0xff
	.zero		1


	//   ....[108]....
        /*07c8*/ 	.word	0x00008e50
        /*07cc*/ 	.word	0x00000000
        /*07d0*/ 	.word	0x00000070
        /*07d4*/ 	.short	0x010a
        /*07d6*/ 	.byte	0xff
	.zero		1


	//   ....[109]....
        /*07d8*/ 	.word	0x00008eb0
        /*07dc*/ 	.word	0x00000002
        /*07e0*/ 	.word	0x000000b0
        /*07e4*/ 	.short	0x010a
        /*07e6*/ 	.byte	0xff
	.zero		1


	//   ....[110]....
        /*07e8*/ 	.word	0x00008f10
        /*07ec*/ 	.word	0x00000000
        /*07f0*/ 	.word	0x00000000
        /*07f4*/ 	.short	0x010a
        /*07f6*/ 	.byte	0xff
	.zero		1


	//   ....[111]....
        /*07f8*/ 	.word	0x00008f70
        /*07fc*/ 	.word	0x00000000
        /*0800*/ 	.word	0x00000000
        /*0804*/ 	.short	0x010a
        /*0806*/ 	.byte	0xff
	.zero		1


	//   ....[112]....
        /*0808*/ 	.word	0x00008fd0
        /*080c*/ 	.word	0x00000000
        /*0810*/ 	.word	0x00000000
        /*0814*/ 	.short	0x010a
        /*0816*/ 	.byte	0xff
	.zero		1


	//   ....[113]....
        /*0818*/ 	.word	0x00009030
        /*081c*/ 	.word	0x00000000
        /*0820*/ 	.word	0x00000000
        /*0824*/ 	.short	0x010a
        /*0826*/ 	.byte	0xff
	.zero		1


	//   ....[114]....
        /*0828*/ 	.word	0x00009090
        /*082c*/ 	.word	0x00000000
        /*0830*/ 	.word	0x00000000
        /*0834*/ 	.short	0x010a
        /*0836*/ 	.byte	0xff
	.zero		1


	//   ....[115]....
        /*0838*/ 	.word	0x000090e0
        /*083c*/ 	.word	0x00000000
        /*0840*/ 	.word	0x00000070
        /*0844*/ 	.short	0x010a
        /*0846*/ 	.byte	0xff
	.zero		1


	//   ....[116]....
        /*0848*/ 	.word	0x00009140
        /*084c*/ 	.word	0x00000000
        /*0850*/ 	.word	0x00000068
        /*0854*/ 	.short	0x010a
        /*0856*/ 	.byte	0xff
	.zero		1


	//   ....[117]....
        /*0858*/ 	.word	0x000091a0
        /*085c*/ 	.word	0x00000000
        /*0860*/ 	.word	0x00000040
        /*0864*/ 	.short	0x010a
        /*0866*/ 	.byte	0xff
	.zero		1


	//   ....[118]....
        /*0868*/ 	.word	0x00009200
        /*086c*/ 	.word	0x00000000
        /*0870*/ 	.word	0x00000048
        /*0874*/ 	.short	0x010a
        /*0876*/ 	.byte	0xff
	.zero		1


	//   ....[119]....
        /*0878*/ 	.word	0x00009260
        /*087c*/ 	.word	0x00000000
        /*0880*/ 	.word	0x00000050
        /*0884*/ 	.short	0x010a
        /*0886*/ 	.byte	0xff
	.zero		1


	//   ....[120]....
        /*0888*/ 	.word	0x000092c0
        /*088c*/ 	.word	0x00000000
        /*0890*/ 	.word	0x00000058
        /*0894*/ 	.short	0x010a
        /*0896*/ 	.byte	0xff
	.zero		1


	//   ....[121]....
        /*0898*/ 	.word	0x00009320
        /*089c*/ 	.word	0x00000000
        /*08a0*/ 	.word	0x00000040
        /*08a4*/ 	.short	0x010a
        /*08a6*/ 	.byte	0xff
	.zero		1


	//   ....[122]....
        /*08a8*/ 	.word	0x00009380
        /*08ac*/ 	.word	0x00000000
        /*08b0*/ 	.word	0x00000048
        /*08b4*/ 	.short	0x010a
        /*08b6*/ 	.byte	0xff
	.zero		1


	//   ....[123]....
        /*08b8*/ 	.word	0x000093e0
        /*08bc*/ 	.word	0x00000000
        /*08c0*/ 	.word	0x00000050
        /*08c4*/ 	.short	0x010a
        /*08c6*/ 	.byte	0xff
	.zero		1


	//   ....[124]....
        /*08c8*/ 	.word	0x00009430
        /*08cc*/ 	.word	0x00000000
        /*08d0*/ 	.word	0x00000070
        /*08d4*/ 	.short	0x010a
        /*08d6*/ 	.byte	0xff
	.zero		1


	//   ....[125]....
        /*08d8*/ 	.word	0x00009490
        /*08dc*/ 	.word	0x00000002
        /*08e0*/ 	.word	0x00000020
        /*08e4*/ 	.short	0x010a
        /*08e6*/ 	.byte	0xff
	.zero		1


	//   ....[126]....
        /*08e8*/ 	.word	0x000094e0
        /*08ec*/ 	.word	0x00000040
        /*08f0*/ 	.word	0x00000090
        /*08f4*/ 	.short	0x010a
        /*08f6*/ 	.byte	0xff
	.zero		1


	//   ....[127]....
        /*08f8*/ 	.word	0x00009530
        /*08fc*/ 	.word	0x00000002
        /*0900*/ 	.word	0x00000020
        /*0904*/ 	.short	0x010a
        /*0906*/ 	.byte	0xff
	.zero		1


	//   ....[128]....
        /*0908*/ 	.word	0x00009580
        /*090c*/ 	.word	0x00000000
        /*0910*/ 	.word	0x00000020
        /*0914*/ 	.short	0x010a
        /*0916*/ 	.byte	0xff
	.zero		1


	//   ....[129]....
        /*0918*/ 	.word	0x000095d0
        /*091c*/ 	.word	0x00000000
        /*0920*/ 	.word	0x00000020
        /*0924*/ 	.short	0x010a
        /*0926*/ 	.byte	0xff
	.zero		1


	//----- nvinfo : EIATTR_NUM_MBARRIERS
	.align		4
.L_47:
        /*0928*/ 	.byte	0x03, 0x38
        /*092a*/ 	.short	0x001e


	//----- nvinfo : EIATTR_EXIT_INSTR_OFFSETS
	.align		4
        /*092c*/ 	.byte	0x04, 0x1c
        /*092e*/ 	.short	(.L_49 - .L_48)


	//   ....[0]....
.L_48:
        /*0930*/ 	.word	0x00002380


	//   ....[1]....
        /*0934*/ 	.word	0x00002870


	//   ....[2]....
        /*0938*/ 	.word	0x000028d0


	//   ....[3]....
        /*093c*/ 	.word	0x000037d0


	//   ....[4]....
        /*0940*/ 	.word	0x00004800


	//   ....[5]....
        /*0944*/ 	.word	0x00004840


	//   ....[6]....
        /*0948*/ 	.word	0x00008a00


	//   ....[7]....
        /*094c*/ 	.word	0x00008a80


	//   ....[8]....
        /*0950*/ 	.word	0x00008ab0


	//   ....[9]....
        /*0954*/ 	.word	0x00008b20


	//----- nvinfo : EIATTR_MAX_THREADS
	.align		4
.L_49:
        /*0958*/ 	.byte	0x04, 0x05
        /*095a*/ 	.short	(.L_51 - .L_50)
.L_50:
        /*095c*/ 	.word	0x00000100
        /*0960*/ 	.word	0x00000001
        /*0964*/ 	.word	0x00000001


	//----- nvinfo : EIATTR_CRS_STACK_SIZE
	.align		4
.L_51:
        /*0968*/ 	.byte	0x04, 0x1e
        /*096a*/ 	.short	(.L_53 - .L_52)
.L_52:
        /*096c*/ 	.word	0x00000000


	//----- nvinfo : EIATTR_CBANK_PARAM_SIZE
	.align		4
.L_53:
        /*0970*/ 	.byte	0x03, 0x19
        /*0972*/ 	.short	0x0800


	//----- nvinfo : EIATTR_PARAM_CBANK
	.align		4
        /*0974*/ 	.byte	0x04, 0x0a
        /*0976*/ 	.short	(.L_55 - .L_54)
	.align		4
.L_54:
        /*0978*/ 	.word	index@(.nv.constant0._ZN7cutlass13device_kernelINS_4gemm6kernel13GemmUniversalIN4cute5tupleIJiiiiEEENS1_10collective13CollectiveMmaINS1_35MainloopSm100TmaUmmaWarpSpecializedILi2ELi2ELi4ENS5_IJNS4_1CILi1EEESB_SB_EEEEENS5_IJNSA_ILi128EEESE_NSA_ILi64EEEEEENS_10bfloat16_tENS5_IJlSB_lEEESH_SI_NS4_8TiledMMAINS4_8MMA_AtomIJNS4_20SM100_MMA_F16BF16_SSISH_SH_fLi128ELi128ELNS4_4UMMA5MajorE0ELSN_0ELNSM_7ScaleInE0ELSO_0EEEEEENS4_6LayoutISC_NS5_IJNSA_ILi0EEESS_SS_EEEEENS5_IJNS4_10UnderscoreESV_SV_EEEEENS4_13SM90_TMA_LOADENS4_14ComposedLayoutINS4_7SwizzleILi3ELi4ELi3EEENS4_18smem_ptr_flag_bitsILi16EEENSR_INS5_IJNSA_ILi8EEESF_EEENS5_IJSF_SB_EEEEEEEvNS4_8identityESY_S18_vS19_EENS_8epilogue10collective18CollectiveEpilogueINS1B_23Sm100TmaWarpSpecializedILi4ELi2ELi32ELb1ELb0EEEJSG_NS5_IJNSR_ISE_SB_EENSR_INSA_ILi32EEESB_EEEEESH_SI_SH_SI_NS1B_6fusion15FusionCallbacksIS1F_NS1K_17LinearCombinationISH_fSH_fLNS_15FloatRoundStyleE2EEESG_S1J_JEEENS4_5SM1004TMEM4LOAD26SM100_TMEM_LOAD_32dp32b32xESY_NSZ_INS10_ILi2ELi4ELi3EEES13_NSR_INS5_IJS14_S1H_EEENS5_IJS1H_SB_EEEEEEENS4_39AutoVectorizingCopyWithAssumedAlignmentILi128EEENS4_14SM90_TMA_STOREES1Y_S20_S20_EEEvvEEEEvNT_6ParamsE)
        /*097c*/ 	.short	0x0380
        /*097e*/ 	.short	0x0800


	//----- nvinfo : EIATTR_SW_WAR
	.align		4
.L_55:
        /*0980*/ 	.byte	0x04, 0x36
        /*0982*/ 	.short	(.L_57 - .L_56)
.L_56:
        /*0984*/ 	.word	0x00000008
.L_57:


//--------------------- .nv.callgraph             --------------------------
	.section	.nv.callgraph,"",@"SHT_CUDA_CALLGRAPH"
	.align	4
	.sectionentsize	8
	.align		4
        /*0000*/ 	.word	0x00000000
	.align		4
        /*0004*/ 	.word	0xffffffff
	.align		4
        /*0008*/ 	.word	index@(_ZN7cutlass13device_kernelINS_4gemm6kernel13GemmUniversalIN4cute5tupleIJiiiiEEENS1_10collective13CollectiveMmaINS1_35MainloopSm100TmaUmmaWarpSpecializedILi2ELi2ELi4ENS5_IJNS4_1CILi1EEESB_SB_EEEEENS5_IJNSA_ILi128EEESE_NSA_ILi64EEEEEENS_10bfloat16_tENS5_IJlSB_lEEESH_SI_NS4_8TiledMMAINS4_8MMA_AtomIJNS4_20SM100_MMA_F16BF16_SSISH_SH_fLi128ELi128ELNS4_4UMMA5MajorE0ELSN_0ELNSM_7ScaleInE0ELSO_0EEEEEENS4_6LayoutISC_NS5_IJNSA_ILi0EEESS_SS_EEEEENS5_IJNS4_10UnderscoreESV_SV_EEEEENS4_13SM90_TMA_LOADENS4_14ComposedLayoutINS4_7SwizzleILi3ELi4ELi3EEENS4_18smem_ptr_flag_bitsILi16EEENSR_INS5_IJNSA_ILi8EEESF_EEENS5_IJSF_SB_EEEEEEEvNS4_8identityESY_S18_vS19_EENS_8epilogue10collective18CollectiveEpilogueINS1B_23Sm100TmaWarpSpecializedILi4ELi2ELi32ELb1ELb0EEEJSG_NS5_IJNSR_ISE_SB_EENSR_INSA_ILi32EEESB_EEEEESH_SI_SH_SI_NS1B_6fusion15FusionCallbacksIS1F_NS1K_17LinearCombinationISH_fSH_fLNS_15FloatRoundStyleE2EEESG_S1J_JEEENS4_5SM1004TMEM4LOAD26SM100_TMEM_LOAD_32dp32b32xESY_NSZ_INS10_ILi2ELi4ELi3EEES13_NSR_INS5_IJS14_S1H_EEENS5_IJS1H_SB_EEEEEEENS4_39AutoVectorizingCopyWithAssumedAlignmentILi128EEENS4_14SM90_TMA_STOREES1Y_S20_S20_EEEvvEEEEvNT_6ParamsE)
	.align		4
        /*000c*/ 	.word	index@(__assertfail)
	.align		4
        /*0010*/ 	.word	0x00000000
	.align		4
        /*0014*/ 	.word	0xfffffffe
	.align		4
        /*0018*/ 	.word	0x00000000
	.align		4
        /*001c*/ 	.word	0xfffffffd
	.align		4
        /*0020*/ 	.word	0x00000000
	.align		4
        /*0024*/ 	.word	0xfffffffc


//--------------------- .nv.constant4             --------------------------
	.section	.nv.constant4,"a",@progbits
	.align	8
	.align		8
.nv.constant4:
        /*0000*/ 	.dword	__assertfail
	.align		8
        /*0008*/ 	.dword	__unnamed_1
	.align		8
        /*0010*/ 	.dword	__unnamed_2
	.align		8
        /*0018*/ 	.dword	_ZN40_INTERNAL_364b0c66_4_k_cu_797fb1aa_329004cuda3std3__45__cpo5beginE
	.align		8
        /*0020*/ 	.dword	_ZN40_INTERNAL_364b0c66_4_k_cu_797fb1aa_329004cuda3std3__45__cpo3endE
	.align		8
        /*0028*/ 	.dword	_ZN40_INTERNAL_364b0c66_4_k_cu_797fb1aa_329004cuda3std3__45__cpo6cbeginE
	.align		8
        /*0030*/ 	.dword	_ZN40_INTERNAL_364b0c66_4_k_cu_797fb1aa_329004cuda3std3__45__cpo4cendE
	.align		8
        /*0038*/ 	.dword	_ZN40_INTERNAL_364b0c66_4_k_cu_797fb1aa_329004cuda3std3__442_GLOBAL__N__364b0c66_4_k_cu_797fb1aa_329006ignoreE
	.align		8
        /*0040*/ 	.dword	_ZN40_INTERNAL_364b0c66_4_k_cu_797fb1aa_329004cuda3std3__419piecewise_constructE
	.align		8
        /*0048*/ 	.dword	_ZN40_INTERNAL_364b0c66_4_k_cu_797fb1aa_329004cuda3std3__48in_placeE
	.align		8
        /*0050*/ 	.dword	_ZN40_INTERNAL_364b0c66_4_k_cu_797fb1aa_329004cuda3std6ranges3__45__cpo4swapE
	.align		8
        /*0058*/ 	.dword	_ZN40_INTERNAL_364b0c66_4_k_cu_797fb1aa_329004cuda3std6ranges3__45__cpo9iter_moveE
	.align		8
        /*0060*/ 	.dword	_ZN40_INTERNAL_364b0c66_4_k_cu_797fb1aa_329004cute7productE
	.align		8
        /*0068*/ 	.dword	_ZN40_INTERNAL_364b0c66_4_k_cu_797fb1aa_329004cute1_E
	.align		8
        /*0070*/ 	.dword	$str$25
	.align		8
        /*0078*/ 	.dword	$str$26
	.align		8
        /*0080*/ 	.dword	$str$27
	.align		8
        /*0088*/ 	.dword	$str$28


//--------------------- .text._ZN7cutlass13device_kernelINS_4gemm6kernel13GemmUniversalIN4cute5tupleIJiiiiEEENS1_10collective13CollectiveMmaINS1_35MainloopSm100TmaUmmaWarpSpecializedILi2ELi2ELi4ENS5_IJNS4_1CILi1EEESB_SB_EEEEENS5_IJNSA_ILi128EEESE_NSA_ILi64EEEEEENS_10bfloat16_tENS5_IJlSB_lEEESH_SI_NS4_8TiledMMAINS4_8MMA_AtomIJNS4_20SM100_MMA_F16BF16_SSISH_SH_fLi128ELi128ELNS4_4UMMA5MajorE0ELSN_0ELNSM_7ScaleInE0ELSO_0EEEEEENS4_6LayoutISC_NS5_IJNSA_ILi0EEESS_SS_EEEEENS5_IJNS4_10UnderscoreESV_SV_EEEEENS4_13SM90_TMA_LOADENS4_14ComposedLayoutINS4_7SwizzleILi3ELi4ELi3EEENS4_18smem_ptr_flag_bitsILi16EEENSR_INS5_IJNSA_ILi8EEESF_EEENS5_IJSF_SB_EEEEEEEvNS4_8identityESY_S18_vS19_EENS_8epilogue10collective18CollectiveEpilogueINS1B_23Sm100TmaWarpSpecializedILi4ELi2ELi32ELb1ELb0EEEJSG_NS5_IJNSR_ISE_SB_EENSR_INSA_ILi32EEESB_EEEEESH_SI_SH_SI_NS1B_6fusion15FusionCallbacksIS1F_NS1K_17LinearCombinationISH_fSH_fLNS_15FloatRoundStyleE2EEESG_S1J_JEEENS4_5SM1004TMEM4LOAD26SM100_TMEM_LOAD_32dp32b32xESY_NSZ_INS10_ILi2ELi4ELi3EEES13_NSR_INS5_IJS14_S1H_EEENS5_IJS1H_SB_EEEEEEENS4_39AutoVectorizingCopyWithAssumedAlignmentILi128EEENS4_14SM90_TMA_STOREES1Y_S20_S20_EEEvvEEEEvNT_6ParamsE --------------------------
	.section	.text._ZN7cutlass13device_kernelINS_4gemm6kernel13GemmUniversalIN4cute5tupleIJiiiiEEENS1_10collective13CollectiveMmaINS1_35MainloopSm100TmaUmmaWarpSpecializedILi2ELi2ELi4ENS5_IJNS4_1CILi1EEESB_SB_EEEEENS5_IJNSA_ILi128EEESE_NSA_ILi64EEEEEENS_10bfloat16_tENS5_IJlSB_lEEESH_SI_NS4_8TiledMMAINS4_8MMA_AtomIJNS4_20SM100_MMA_F16BF16_SSISH_SH_fLi128ELi128ELNS4_4UMMA5MajorE0ELSN_0ELNSM_7ScaleInE0ELSO_0EEEEEENS4_6LayoutISC_NS5_IJNSA_ILi0EEESS_SS_EEEEENS5_IJNS4_10UnderscoreESV_SV_EEEEENS4_13SM90_TMA_LOADENS4_14ComposedLayoutINS4_7SwizzleILi3ELi4ELi3EEENS4_18smem_ptr_flag_bitsILi16EEENSR_INS5_IJNSA_ILi8EEESF_EEENS5_IJSF_SB_EEEEEEEvNS4_8identityESY_S18_vS19_EENS_8epilogue10collective18CollectiveEpilogueINS1B_23Sm100TmaWarpSpecializedILi4ELi2ELi32ELb1ELb0EEEJSG_NS5_IJNSR_ISE_SB_EENSR_INSA_ILi32EEESB_EEEEESH_SI_SH_SI_NS1B_6fusion15FusionCallbacksIS1F_NS1K_17LinearCombinationISH_fSH_fLNS_15FloatRoundStyleE2EEESG_S1J_JEEENS4_5SM1004TMEM4LOAD26SM100_TMEM_LOAD_32dp32b32xESY_NSZ_INS10_ILi2ELi4ELi3EEES13_NSR_INS5_IJS14_S1H_EEENS5_IJS1H_SB_EEEEEEENS4_39AutoVectorizingCopyWithAssumedAlignmentILi128EEENS4_14SM90_TMA_STOREES1Y_S20_S20_EEEvvEEEEvNT_6ParamsE,"ax",@progbits
	.align	128
.text._ZN7cutlass13device_kernelINS_4gemm6kernel13GemmUniversalIN4cute5tupleIJiiiiEEENS1_10collective13CollectiveMmaINS1_35MainloopSm100TmaUmmaWarpSpecializedILi2ELi2ELi4ENS5_IJNS4_1CILi1EEESB_SB_EEEEENS5_IJNSA_ILi128EEESE_NSA_ILi64EEEEEENS_10bfloat16_tENS5_IJlSB_lEEESH_SI_NS4_8TiledMMAINS4_8MMA_AtomIJNS4_20SM100_MMA_F16BF16_SSISH_SH_fLi128ELi128ELNS4_4UMMA5MajorE0ELSN_0ELNSM_7ScaleInE0ELSO_0EEEEEENS4_6LayoutISC_NS5_IJNSA_ILi0EEESS_SS_EEEEENS5_IJNS4_10UnderscoreESV_SV_EEEEENS4_13SM90_TMA_LOADENS4_14ComposedLayoutINS4_7SwizzleILi3ELi4ELi3EEENS4_18smem_ptr_flag_bitsILi16EEENSR_INS5_IJNSA_ILi8EEESF_EEENS5_IJSF_SB_EEEEEEEvNS4_8identityESY_S18_vS19_EENS_8epilogue10collective18CollectiveEpilogueINS1B_23Sm100TmaWarpSpecializedILi4ELi2ELi32ELb1ELb0EEEJSG_NS5_IJNSR_ISE_SB_EENSR_INSA_ILi32EEESB_EEEEESH_SI_SH_SI_NS1B_6fusion15FusionCallbacksIS1F_NS1K_17LinearCombinationISH_fSH_fLNS_15FloatRoundStyleE2EEESG_S1J_JEEENS4_5SM1004TMEM4LOAD26SM100_TMEM_LOAD_32dp32b32xESY_NSZ_INS10_ILi2ELi4ELi3EEES13_NSR_INS5_IJS14_S1H_EEENS5_IJS1H_SB_EEEEEEENS4_39AutoVectorizingCopyWithAssumedAlignmentILi128EEENS4_14SM90_TMA_STOREES1Y_S20_S20_EEEvvEEEEvNT_6ParamsE:
        .type           _ZN7cutlass13device_kernelINS_4gemm6kernel13GemmUniversalIN4cute5tupleIJiiiiEEENS1_10collective13CollectiveMmaINS1_35MainloopSm100TmaUmmaWarpSpecializedILi2ELi2ELi4ENS5_IJNS4_1CILi1EEESB_SB_EEEEENS5_IJNSA_ILi128EEESE_NSA_ILi64EEEEEENS_10bfloat16_tENS5_IJlSB_lEEESH_SI_NS4_8TiledMMAINS4_8MMA_AtomIJNS4_20SM100_MMA_F16BF16_SSISH_SH_fLi128ELi128ELNS4_4UMMA5MajorE0ELSN_0ELNSM_7ScaleInE0ELSO_0EEEEEENS4_6LayoutISC_NS5_IJNSA_ILi0EEESS_SS_EEEEENS5_IJNS4_10UnderscoreESV_SV_EEEEENS4_13SM90_TMA_LOADENS4_14ComposedLayoutINS4_7SwizzleILi3ELi4ELi3EEENS4_18smem_ptr_flag_bitsILi16EEENSR_INS5_IJNSA_ILi8EEESF_EEENS5_IJSF_SB_EEEEEEEvNS4_8identityESY_S18_vS19_EENS_8epilogue10collective18CollectiveEpilogueINS1B_23Sm100TmaWarpSpecializedILi4ELi2ELi32ELb1ELb0EEEJSG_NS5_IJNSR_ISE_SB_EENSR_INSA_ILi32EEESB_EEEEESH_SI_SH_SI_NS1B_6fusion15FusionCallbacksIS1F_NS1K_17LinearCombinationISH_fSH_fLNS_15FloatRoundStyleE2EEESG_S1J_JEEENS4_5SM1004TMEM4LOAD26SM100_TMEM_LOAD_32dp32b32xESY_NSZ_INS10_ILi2ELi4ELi3EEES13_NSR_INS5_IJS14_S1H_EEENS5_IJS1H_SB_EEEEEEENS4_39AutoVectorizingCopyWithAssumedAlignmentILi128EEENS4_14SM90_TMA_STOREES1Y_S20_S20_EEEvvEEEEvNT_6ParamsE,@function
        .size           _ZN7cutlass13device_kernelINS_4gemm6kernel13GemmUniversalIN4cute5tupleIJiiiiEEENS1_10collective13CollectiveMmaINS1_35MainloopSm100TmaUmmaWarpSpecializedILi2ELi2ELi4ENS5_IJNS4_1CILi1EEESB_SB_EEEEENS5_IJNSA_ILi128EEESE_NSA_ILi64EEEEEENS_10bfloat16_tENS5_IJlSB_lEEESH_SI_NS4_8TiledMMAINS4_8MMA_AtomIJNS4_20SM100_MMA_F16BF16_SSISH_SH_fLi128ELi128ELNS4_4UMMA5MajorE0ELSN_0ELNSM_7ScaleInE0ELSO_0EEEEEENS4_6LayoutISC_NS5_IJNSA_ILi0EEESS_SS_EEEEENS5_IJNS4_10UnderscoreESV_SV_EEEEENS4_13SM90_TMA_LOADENS4_14ComposedLayoutINS4_7SwizzleILi3ELi4ELi3EEENS4_18smem_ptr_flag_bitsILi16EEENSR_INS5_IJNSA_ILi8EEESF_EEENS5_IJSF_SB_EEEEEEEvNS4_8identityESY_S18_vS19_EENS_8epilogue10collective18CollectiveEpilogueINS1B_23Sm100TmaWarpSpecializedILi4ELi2ELi32ELb1ELb0EEEJSG_NS5_IJNSR_ISE_SB_EENSR_INSA_ILi32EEESB_EEEEESH_SI_SH_SI_NS1B_6fusion15FusionCallbacksIS1F_NS1K_17LinearCombinationISH_fSH_fLNS_15FloatRoundStyleE2EEESG_S1J_JEEENS4_5SM1004TMEM4LOAD26SM100_TMEM_LOAD_32dp32b32xESY_NSZ_INS10_ILi2ELi4ELi3EEES13_NSR_INS5_IJS14_S1H_EEENS5_IJS1H_SB_EEEEEEENS4_39AutoVectorizingCopyWithAssumedAlignmentILi128EEENS4_14SM90_TMA_STOREES1Y_S20_S20_EEEvvEEEEvNT_6ParamsE,(.L_x_170 - _ZN7cutlass13device_kernelINS_4gemm6kernel13GemmUniversalIN4cute5tupleIJiiiiEEENS1_10collective13CollectiveMmaINS1_35MainloopSm100TmaUmmaWarpSpecializedILi2ELi2ELi4ENS5_IJNS4_1CILi1EEESB_SB_EEEEENS5_IJNSA_ILi128EEESE_NSA_ILi64EEEEEENS_10bfloat16_tENS5_IJlSB_lEEESH_SI_NS4_8TiledMMAINS4_8MMA_AtomIJNS4_20SM100_MMA_F16BF16_SSISH_SH_fLi128ELi128ELNS4_4UMMA5MajorE0ELSN_0ELNSM_7ScaleInE0ELSO_0EEEEEENS4_6LayoutISC_NS5_IJNSA_ILi0EEESS_SS_EEEEENS5_IJNS4_10UnderscoreESV_SV_EEEEENS4_13SM90_TMA_LOADENS4_14ComposedLayoutINS4_7SwizzleILi3ELi4ELi3EEENS4_18smem_ptr_flag_bitsILi16EEENSR_INS5_IJNSA_ILi8EEESF_EEENS5_IJSF_SB_EEEEEEEvNS4_8identityESY_S18_vS19_EENS_8epilogue10collective18CollectiveEpilogueINS1B_23Sm100TmaWarpSpecializedILi4ELi2ELi32ELb1ELb0EEEJSG_NS5_IJNSR_ISE_SB_EENSR_INSA_ILi32EEESB_EEEEESH_SI_SH_SI_NS1B_6fusion15FusionCallbacksIS1F_NS1K_17LinearCombinationISH_fSH_fLNS_15FloatRoundStyleE2EEESG_S1J_JEEENS4_5SM1004TMEM4LOAD26SM100_TMEM_LOAD_32dp32b32xESY_NSZ_INS10_ILi2ELi4ELi3EEES13_NSR_INS5_IJS14_S1H_EEENS5_IJS1H_SB_EEEEEEENS4_39AutoVectorizingCopyWithAssumedAlignmentILi128EEENS4_14SM90_TMA_STOREES1Y_S20_S20_EEEvvEEEEvNT_6ParamsE)
        .other          _ZN7cutlass13device_kernelINS_4gemm6kernel13GemmUniversalIN4cute5tupleIJiiiiEEENS1_10collective13CollectiveMmaINS1_35MainloopSm100TmaUmmaWarpSpecializedILi2ELi2ELi4ENS5_IJNS4_1CILi1EEESB_SB_EEEEENS5_IJNSA_ILi128EEESE_NSA_ILi64EEEEEENS_10bfloat16_tENS5_IJlSB_lEEESH_SI_NS4_8TiledMMAINS4_8MMA_AtomIJNS4_20SM100_MMA_F16BF16_SSISH_SH_fLi128ELi128ELNS4_4UMMA5MajorE0ELSN_0ELNSM_7ScaleInE0ELSO_0EEEEEENS4_6LayoutISC_NS5_IJNSA_ILi0EEESS_SS_EEEEENS5_IJNS4_10UnderscoreESV_SV_EEEEENS4_13SM90_TMA_LOADENS4_14ComposedLayoutINS4_7SwizzleILi3ELi4ELi3EEENS4_18smem_ptr_flag_bitsILi16EEENSR_INS5_IJNSA_ILi8EEESF_EEENS5_IJSF_SB_EEEEEEEvNS4_8identityESY_S18_vS19_EENS_8epilogue10collective18CollectiveEpilogueINS1B_23Sm100TmaWarpSpecializedILi4ELi2ELi32ELb1ELb0EEEJSG_NS5_IJNSR_ISE_SB_EENSR_INSA_ILi32EEESB_EEEEESH_SI_SH_SI_NS1B_6fusion15FusionCallbacksIS1F_NS1K_17LinearCombinationISH_fSH_fLNS_15FloatRoundStyleE2EEESG_S1J_JEEENS4_5SM1004TMEM4LOAD26SM100_TMEM_LOAD_32dp32b32xESY_NSZ_INS10_ILi2ELi4ELi3EEES13_NSR_INS5_IJS14_S1H_EEENS5_IJS1H_SB_EEEEEEENS4_39AutoVectorizingCopyWithAssumedAlignmentILi128EEENS4_14SM90_TMA_STOREES1Y_S20_S20_EEEvvEEEEvNT_6ParamsE,@"STO_CUDA_ENTRY STV_DEFAULT"
_ZN7cutlass13device_kernelINS_4gemm6kernel13GemmUniversalIN4cute5tupleIJiiiiEEENS1_10collective13CollectiveMmaINS1_35MainloopSm100TmaUmmaWarpSpecializedILi2ELi2ELi4ENS5_IJNS4_1CILi1EEESB_SB_EEEEENS5_IJNSA_ILi128EEESE_NSA_ILi64EEEEEENS_10bfloat16_tENS5_IJlSB_lEEESH_SI_NS4_8TiledMMAINS4_8MMA_AtomIJNS4_20SM100_MMA_F16BF16_SSISH_SH_fLi128ELi128ELNS4_4UMMA5MajorE0ELSN_0ELNSM_7ScaleInE0ELSO_0EEEEEENS4_6LayoutISC_NS5_IJNSA_ILi0EEESS_SS_EEEEENS5_IJNS4_10UnderscoreESV_SV_EEEEENS4_13SM90_TMA_LOADENS4_14ComposedLayoutINS4_7SwizzleILi3ELi4ELi3EEENS4_18smem_ptr_flag_bitsILi16EEENSR_INS5_IJNSA_ILi8EEESF_EEENS5_IJSF_SB_EEEEEEEvNS4_8identityESY_S18_vS19_EENS_8epilogue10collective18CollectiveEpilogueINS1B_23Sm100TmaWarpSpecializedILi4ELi2ELi32ELb1ELb0EEEJSG_NS5_IJNSR_ISE_SB_EENSR_INSA_ILi32EEESB_EEEEESH_SI_SH_SI_NS1B_6fusion15FusionCallbacksIS1F_NS1K_17LinearCombinationISH_fSH_fLNS_15FloatRoundStyleE2EEESG_S1J_JEEENS4_5SM1004TMEM4LOAD26SM100_TMEM_LOAD_32dp32b32xESY_NSZ_INS10_ILi2ELi4ELi3EEES13_NSR_INS5_IJS14_S1H_EEENS5_IJS1H_SB_EEEEEEENS4_39AutoVectorizingCopyWithAssumedAlignmentILi128EEENS4_14SM90_TMA_STOREES1Y_S20_S20_EEEvvEEEEvNT_6ParamsE:
[----:B------:R-:W1:Y:S01]  /*0000*/  LDC R1, c[0x0][0x37c] ;  /* 0x0000df00ff017b82 */ /* 0x000e620000000800 */
[----:B------:R-:W2:Y:S01]  /*0010*/  S2R R101, SR_TID.X ;  /* 0x0000000000657919 */ /* 0x000ea20000002100 */
[----:B------:R-:W3:Y:S01]  /*0020*/  LDCU.64 UR4, c[0x0][0x890] ;  /* 0x00011200ff0477ac */ /* 0x000ee20008000a00 */
[----:B------:R-:W-:Y:S02]  /*0030*/  PRMT R88, RZ, 0x7610, R88 ;  /* 0x00007610ff587816 */ /* 0x000fe40000000058 */
[----:B------:R-:W-:Y:S01]  /*0040*/  ELECT P5, URZ, PT ;  /* 0x0000000000ff782f */ /* 0x000fe200038a0000 */
[----:B------:R-:W4:Y:S01]  /*0050*/  LDCU.64 UR46, c[0x0][0x358] ;  /* 0x00006b00ff2e77ac */ /* 0x000f220008000a00 */
[----:B---3--:R-:W-:-:S04]  /*0060*/  UISETP.NE.U32.AND UP0, UPT, UR4, URZ, UPT ;  /* 0x000000ff0400728c */ /* 0x008fc8000bf05070 */
[----:B------:R-:W-:Y:S01]  /*0070*/  UISETP.NE.AND.EX UP0, UPT, UR5, URZ, UPT, UP0 ;  /* 0x000000ff0500728c */ /* 0x000fe2000bf05300 */
[----:B--2---:R-:W-:-:S05]  /*0080*/  SHF.R.U32.HI R92, RZ, 0x5, R101 ;  /* 0x00000005ff5c7819 */ /* 0x004fca0000011665 */
[----:B------:R-:W2:Y:S02]  /*0090*/  SHFL.IDX PT, R0, R92, RZ, 0x1f ;  /* 0x00001fff5c007589 */ /* 0x000ea400000e0000 */
[----:B--2---:R-:W-:Y:S01]  /*00a0*/  R2UR UR8, R0 ;  /* 0x00000000000872ca */ /* 0x004fe200000e0000 */
[----:B-1--4-:R-:W-:-:S14]  /*00b0*/  BRA.U UP0, `(.L_x_0) ;  /* 0x00000001002c7547 */ /* 0x012fdc000b800000 */
[----:B------:R-:W1:Y:S02]  /*00c0*/  LDCU.64 UR6, c[0x0][0x888] ;  /* 0x00011100ff0677ac */ /* 0x000e640008000a00 */
[----:B-1----:R-:W-:-:S04]  /*00d0*/  UISETP.NE.U32.AND UP0, UPT, UR6, URZ, UPT ;  /* 0x000000ff0600728c */ /* 0x002fc8000bf05070 */
[----:B------:R-:W-:-:S09]  /*00e0*/  UISETP.NE.AND.EX UP0, UPT, UR7, URZ, UPT, UP0 ;  /* 0x000000ff0700728c */ /* 0x000fd2000bf05300 */
[----:B------:R-:W-:Y:S05]  /*00f0*/  BRA.U !UP0, `(.L_x_1) ;  /* 0x0000000108107547 */ /* 0x000fea000b800000 */
[----:B------:R-:W1:Y:S02]  /*0100*/  LDC.64 R2, c[0x0][0x888] ;  /* 0x00022200ff027b82 */ /* 0x000e640000000a00 */
[----:B-1----:R1:W5:Y:S01]  /*0110*/  LDG.E R49, desc[UR46][R2.64] ;  /* 0x0000002e02317981 */ /* 0x002362000c1e1900 */
[----:B------:R-:W-:Y:S01]  /*0120*/  HFMA2 R88, -RZ, RZ, 0, 5.9604644775390625e-08 ;  /* 0x00000001ff587431 */ /* 0x000fe200000001ff */
[----:B------:R-:W-:Y:S05]  /*0130*/  BRA `(.L_x_0) ;  /* 0x00000000000c7947 */ /* 0x000fea0003800000 */
.L_x_1:
[----:B------:R-:W1:Y:S01]  /*0140*/  LDCU UR6, c[0x0][0x880] ;  /* 0x00011000ff0677ac */ /* 0x000e620008000800 */
[----:B------:R-:W-:Y:S01]  /*0150*/  HFMA2 R88, -RZ, RZ, 0, 5.9604644775390625e-08 ;  /* 0x00000001ff587431 */ /* 0x000fe200000001ff */
[----:B-1----:R-:W-:-:S07]  /*0160*/  MOV R49, UR6 ;  /* 0x0000000600317c02 */ /* 0x002fce0008000f00 */
.L_x_0:
[----:B------:R-:W2:Y:S02]  /*0170*/  LDCU.64 UR6, c[0x0][0x8b0] ;  /* 0x00011600ff0677ac */ /* 0x000ea40008000a00 */
[----:B--2---:R-:W-:-:S04]  /*0180*/  UISETP.NE.U32.AND UP0, UPT, UR6, URZ, UPT ;  /* 0x000000ff0600728c */ /* 0x004fc8000bf05070 */
[----:B------:R-:W-:-:S09]  /*0190*/  UISETP.NE.AND.EX UP0, UPT, UR7, URZ, UPT, UP0 ;  /* 0x000000ff0700728c */ /* 0x000fd2000bf05300 */
[----:B------:R-:W-:Y:S05]  /*01a0*/  BRA.U UP0, `(.L_x_2) ;  /* 0x0000000100247547 */ /* 0x000fea000b800000 */
[----:B------:R-:W2:Y:S02]  /*01b0*/  LDCU.64 UR6, c[0x0][0x8a8] ;  /* 0x00011500ff0677ac */ /* 0x000ea40008000a00 */
[----:B--2---:R-:W-:-:S04]  /*01c0*/  UISETP.NE.U32.AND UP0, UPT, UR6, URZ, UPT ;  /* 0x000000ff0600728c */ /* 0x004fc8000bf05070 */
[----:B------:R-:W-:-:S09]  /*01d0*/  UISETP.NE.AND.EX UP0, UPT, UR7, URZ, UPT, UP0 ;  /* 0x000000ff0700728c */ /* 0x000fd2000bf05300 */
[----:B------:R-:W-:Y:S05]  /*01e0*/  BRA.U !UP0, `(.L_x_3) ;  /* 0x00000001080c7547 */ /* 0x000fea000b800000 */
[----:B-1----:R-:W1:Y:S02]  /*01f0*/  LDC.64 R2, c[0x0][0x8a8] ;  /* 0x00022a00ff027b82 */ /* 0x002e640000000a00 */
[----:B-1----:R2:W5:Y:S01]  /*0200*/  LDG.E R47, desc[UR46][R2.64] ;  /* 0x0000002e022f7981 */ /* 0x002562000c1e1900 */
[----:B------:R-:W-:Y:S05]  /*0210*/  BRA `(.L_x_2) ;  /* 0x0000000000087947 */ /* 0x000fea0003800000 */
.L_x_3:
[----:B------:R-:W2:Y:S02]  /*0220*/  LDCU UR6, c[0x0][0x8a0] ;  /* 0x00011400ff0677ac */ /* 0x000ea40008000800 */
[----:B--2---:R-:W-:Y:S02]  /*0230*/  MOV R47, UR6 ;  /* 0x00000006002f7c02 */ /* 0x004fe40008000f00 */
.L_x_2:
[----:B------:R-:W-:Y:S01]  /*0240*/  IMAD.U32 R0, RZ, RZ, UR8 ;  /* 0x00000008ff007e24 */ /* 0x000fe2000f8e00ff */
[----:B------:R-:W-:Y:S04]  /*0250*/  BSSY.RECONVERGENT B0, `(.L_x_4) ;  /* 0x000000c000007945 */ /* 0x000fe80003800200 */
[C---:B------:R-:W-:Y:S02]  /*0260*/  ISETP.NE.OR P1, PT, R0.reuse, 0x1, !P5 ;  /* 0x000000010000780c */ /* 0x040fe40006f25670 */
[----:B------:R-:W-:-:S11]  /*0270*/  ISETP.NE.OR P0, PT, R0, 0x3, !P5 ;  /* 0x000000030000780c */ /* 0x000fd60006f05670 */
[----:B------:R-:W-:Y:S05]  /*0280*/  @P1 BRA `(.L_x_5) ;  /* 0x0000000000201947 */ /* 0x000fea0003800000 */
[----:B------:R-:W3:Y:S02]  /*0290*/  LDCU.64 UR6, c[0x0][0x348] ;  /* 0x00006900ff0677ac */ /* 0x000ee40008000a00 */
[----:B---3--:R-:W-:Y:S02]  /*02a0*/  UIADD3 UR10, UP1, UPT, UR6, 0x80, URZ ;  /* 0x00000080060a7890 */ /* 0x008fe4000ff3e0ff */
[----:B------:R-:W-:Y:S02]  /*02b0*/  UIADD3 UR6, UP0, UPT, UR6, 0x180, URZ ;  /* 0x0000018006067890 */ /* 0x000fe4000ff1e0ff */
[----:B------:R-:W-:Y:S02]  /*02c0*/  UIADD3.X UR11, UPT, UPT, URZ, UR7, URZ, UP1, !UPT ;  /* 0x00000007ff0b7290 */ /* 0x000fe40008ffe4ff */
[----:B------:R-:W-:-:S07]  /*02d0*/  UIADD3.X UR7, UPT, UPT, URZ, UR7, URZ, UP0, !UPT ;  /* 0x00000007ff077290 */ /* 0x000fce00087fe4ff */
[----:B------:R3:W-:Y:S02]  /*02e0*/  UTMACCTL.PF [UR10] ;  /* 0x000000000a0079b9 */ /* 0x0007e40008040000 */
[----:B------:R3:W-:Y:S02]  /*02f0*/  UTMACCTL.PF [UR6] ;  /* 0x00000000060079b9 */ /* 0x0007e40008040000 */
[----:B---3--:R-:W-:Y:S01]  /*0300*/  NOP ;  /* 0x0000000000007918 */ /* 0x008fe20000000000 */
.L_x_5:
[----:B------:R-:W-:Y:S05]  /*0310*/  BSYNC.RECONVERGENT B0 ;  /* 0x0000000000007941 */ /* 0x000fea0003800200 */
.L_x_4:
[----:B------:R-:W-:Y:S04]  /*0320*/  BSSY.RECONVERGENT B0, `(.L_x_6) ;  /* 0x000000a000007945 */ /* 0x000fe80003800200 */
        /* <DEDUP_REMOVED lines=9> */
.L_x_7:
[----:B------:R-:W-:Y:S05]  /*03c0*/  BSYNC.RECONVERGENT B0 ;  /* 0x0000000000007941 */ /* 0x000fea0003800200 */
.L_x_6:
[----:B------:R-:W3:Y:S01]  /*03d0*/  LDCU.64 UR6, c[0x0][0x888] ;  /* 0x00011100ff0677ac */ /* 0x000ee20008000a00 */
[----:B------:R-:W-:Y:S02]  /*03e0*/  UISETP.EQ.U32.AND UP1, UPT, UR4, URZ, UPT ;  /* 0x000000ff0400728c */ /* 0x000fe4000bf22070 */
[----:B------:R-:W-:Y:S02]  /*03f0*/  UPLOP3.LUT UP2, UPT, UPT, UPT, UPT, 0x80, 0x8 ;  /* 0x000000000008789c */ /* 0x000fe40003f4f070 */
[----:B---3--:R-:W-:-:S04]  /*0400*/  UISETP.NE.U32.AND UP0, UPT, UR6, URZ, UPT ;  /* 0x000000ff0600728c */ /* 0x008fc8000bf05070 */
[----:B------:R-:W-:-:S04]  /*0410*/  UISETP.NE.AND.EX UP0, UPT, UR7, URZ, UPT, UP0 ;  /* 0x000000ff0700728c */ /* 0x000fc8000bf05300 */
[----:B------:R-:W-:-:S04]  /*0420*/  UISETP.EQ.OR.EX UP3, UPT, UR5, URZ, !UP0, UP1 ;  /* 0x000000ff0500728c */ /* 0x000fc8000c762710 */
[----:B------:R-:W-:-:S05]  /*0430*/  UP2UR UR50, UPR, URZ, 0x8 ;  /* 0x00000008ff327883 */ /* 0x000fca0008000000 */
[----:B------:R-:W-:Y:S07]  /*0440*/  BRA.U !UP3, `(.L_x_8) ;  /* 0x000000010b207547 */ /* 0x000fee000b800000 */
[----:B------:R-:W-:Y:S01]  /*0450*/  UISETP.NE.U32.AND UP2, UPT, UR4, URZ, UPT ;  /* 0x000000ff0400728c */ /* 0x000fe2000bf45070 */
[----:B-----5:R-:W-:Y:S01]  /*0460*/  FSETP.NEU.AND P0, PT, R49, RZ, PT ;  /* 0x000000ff3100720b */ /* 0x020fe20003f0d000 */
[----:B------:R-:W-:Y:S02]  /*0470*/  USEL UR4, URZ, 0xffffffff, UP0 ;  /* 0xffffffffff047887 */ /* 0x000fe40008000000 */
[----:B------:R-:W-:-:S10]  /*0480*/  UISETP.NE.AND.EX UP2, UPT, UR5, URZ, UPT, UP2 ;  /* 0x000000ff0500728c */ /* 0x000fd4000bf45320 */
[----:B------:R-:W-:Y:S01]  /*0490*/  VOTEU.ANY UP1, P0 ;  /* 0x0000000000ff7886 */ /* 0x000fe20000020100 */
[----:B------:R-:W-:-:S04]  /*04a0*/  @!UP2 USEL UR4, URZ, 0xffffffff, UP1 ;  /* 0xffffffffff04a887 */ /* 0x000fc80008800000 */
[----:B------:R-:W-:-:S04]  /*04b0*/  ULOP3.LUT UR4, UR4, 0x1, URZ, 0xc0, !UPT ;  /* 0x0000000104047892 */ /* 0x000fc8000f8ec0ff */
[----:B------:R-:W-:-:S11]  /*04c0*/  UISETP.NE.U32.AND UP2, UPT, UR4, 0x1, UPT ;  /* 0x000000010400788c */ /* 0x000fd6000bf45070 */
.L_x_8:
[----:B-12---:R-:W1:Y:S01]  /*04d0*/  SHFL.IDX PT, R2, R92, RZ, 0x1f ;  /* 0x00001fff5c027589 */ /* 0x006e6200000e0000 */
[----:B------:R-:W-:-:S04]  /*04e0*/  UISETP.NE.AND UP1, UPT, UR8, 0x2, UPT ;  /* 0x000000020800788c */ /* 0x000fc8000bf25270 */
[----:B------:R-:W-:Y:S01]  /*04f0*/  USEL UR6, URZ, 0x1, UP1 ;  /* 0x00000001ff067887 */ /* 0x000fe20008800000 */
[----:B-1----:R-:W-:-:S13]  /*0500*/  ISETP.NE.AND P0, PT, R2, RZ, PT ;  /* 0x000000ff0200720c */ /* 0x002fda0003f05270 */
[----:B------:R-:W-:Y:S05]  /*0510*/  @P0 BRA `(.L_x_9) ;  /* 0x0000000000380947 */ /* 0x000fea0003800000 */
[----:B------:R-:W1:Y:S01]  /*0520*/  S2UR UR5, SR_CgaCtaId ;  /* 0x00000000000579c3 */ /* 0x000e620000008800 */
[----:B------:R-:W-:Y:S01]  /*0530*/  UMOV UR7, 0x400 ;  /* 0x0000040000077882 */ /* 0x000fe20000000000 */
[----:B------:R-:W-:Y:S01]  /*0540*/  UMOV UR4, 0x1 ;  /* 0x0000000100047882 */ /* 0x000fe20000000000 */
[----:B------:R-:W-:Y:S01]  /*0550*/  ELECT P0, URZ, PT ;  /* 0x0000000000ff782f */ /* 0x000fe20003800000 */
[----:B------:R-:W-:-:S04]  /*0560*/  UIADD3 UR10, UPT, UPT, -UR4, 0x100000, URZ ;  /* 0x00100000040a7890 */ /* 0x000fc8000fffe1ff */
[----:B------:R-:W-:Y:S02]  /*0570*/  USHF.L.U32 UR11, UR10, 0xb, URZ ;  /* 0x0000000b0a0b7899 */ /* 0x000fe400080006ff */
[----:B------:R-:W-:Y:S02]  /*0580*/  USHF.L.U32 UR10, UR10, 0x1, URZ ;  /* 0x000000010a0a7899 */ /* 0x000fe400080006ff */
[----:B-1----:R-:W-:Y:S01]  /*0590*/  ULEA UR5, UR5, UR7, 0x18 ;  /* 0x0000000705057291 */ /* 0x002fe2000f8ec0ff */
[----:B------:R-:W1:Y:S11]  /*05a0*/  FENCE.VIEW.ASYNC.S ;  /* 0x00000000000073c6 */ /* 0x000e760000000000 */
[----:B-1----:R1:W2:Y:S01]  /*05b0*/  SYNCS.EXCH.64 URZ, [UR5], UR10 ;  /* 0x0000000a05ff75b2 */ /* 0x0022a20008000100 */
[----:B------:R1:W3:Y:S01]  /*05c0*/  SYNCS.EXCH.64 URZ, [UR5+0x10], UR10 ;  /* 0x0000100a05ff75b2 */ /* 0x0002e20008000100 */
[----:B------:R1:W4:Y:S01]  /*05d0*/  SYNCS.EXCH.64 URZ, [UR5+0x8], UR10 ;  /* 0x0000080a05ff75b2 */ /* 0x0003220008000100 */
[----:B------:R1:W1:Y:S01]  /*05e0*/  SYNCS.EXCH.64 URZ, [UR5+0x18], UR10 ;  /* 0x0000180a05ff75b2 */ /* 0x0002620008000100 */
[----:B------:R-:W-:Y:S01]  /*05f0*/  NOP ;  /* 0x0000000000007918 */ /* 0x000fe20000000000 */
.L_x_9:
[----:B------:R-:W2:Y:S01]  /*0600*/  SHFL.IDX PT, R2, R92, RZ, 0x1f ;  /* 0x00001fff5c027589 */ /* 0x000ea200000e0000 */
[----:B------:R-:W-:Y:S01]  /*0610*/  NOP ;  /* 0x0000000000007918 */ /* 0x000fe20000000000 */
[----:B--2---:R-:W-:-:S13]  /*0620*/  ISETP.NE.AND P0, PT, R2, 0x1, PT ;  /* 0x000000010200780c */ /* 0x004fda0003f05270 */
[----:B------:R-:W-:Y:S05]  /*0630*/  @P0 BRA `(.L_x_10) ;  /* 0x0000000000580947 */ /* 0x000fea0003800000 */
[----:B------:R-:W2:Y:S01]  /*0640*/  S2UR UR7, SR_CgaCtaId ;  /* 0x00000000000779c3 */ /* 0x000ea20000008800 */
[----:B------:R-:W-:Y:S01]  /*0650*/  UMOV UR9, 0x400 ;  /* 0x0000040000097882 */ /* 0x000fe20000000000 */
[----:B-1----:R-:W-:Y:S01]  /*0660*/  UMOV UR5, 0x20 ;  /* 0x0000002000057882 */ /* 0x002fe20000000000 */
[----:B------:R-:W-:Y:S01]  /*0670*/  UMOV UR4, 0x80 ;  /* 0x0000008000047882 */ /* 0x000fe20000000000 */
[----:B------:R-:W-:-:S04]  /*0680*/  UIADD3 UR10, UPT, UPT, -UR5, 0x100000, URZ ;  /* 0x00100000050a7890 */ /* 0x000fc8000fffe1ff */
[----:B------:R-:W-:Y:S02]  /*0690*/  USHF.L.U32 UR11, UR10, 0xb, URZ ;  /* 0x0000000b0a0b7899 */ /* 0x000fe400080006ff */
[----:B------:R-:W-:Y:S02]  /*06a0*/  USHF.L.U32 UR10, UR10, 0x1, URZ ;  /* 0x000000010a0a7899 */ /* 0x000fe400080006ff */
[----:B------:R-:W-:-:S04]  /*06b0*/  UIADD3 UR4, UPT, UPT, -UR4, 0x100000, URZ ;  /* 0x0010000004047890 */ /* 0x000fc8000fffe1ff */
[----:B------:R-:W-:Y:S02]  /*06c0*/  USHF.L.U32 UR5, UR4, 0xb, URZ ;  /* 0x0000000b04057899 */ /* 0x000fe400080006ff */
[----:B------:R-:W-:Y:S01]  /*06d0*/  USHF.L.U32 UR4, UR4, 0x1, URZ ;  /* 0x0000000104047899 */ /* 0x000fe200080006ff */
[----:B------:R-:W-:Y:S01]  /*06e0*/  ELECT P0, URZ, PT ;  /* 0x0000000000ff782f */ /* 0x000fe20003800000 */
[----:B--2---:R-:W-:Y:S01]  /*06f0*/  ULEA UR7, UR7, UR9, 0x18 ;  /* 0x0000000907077291 */ /* 0x004fe2000f8ec0ff */
[----:B------:R-:W1:Y:S11]  /*0700*/  FENCE.VIEW.ASYNC.S ;  /* 0x00000000000073c6 */ /* 0x000e760000000000 */
[----:B-1----:R2:W1:Y:S01]  /*0710*/  SYNCS.EXCH.64 URZ, [UR7+0x20], UR10 ;  /* 0x0000200a07ff75b2 */ /* 0x0024620008000100 */
[----:B------:R2:W1:Y:S01]  /*0720*/  SYNCS.EXCH.64 URZ, [UR7+0x40], UR4 ;  /* 0x0000400407ff75b2 */ /* 0x0004620008000100 */
[----:B------:R2:W1:Y:S01]  /*0730*/  SYNCS.EXCH.64 URZ, [UR7+0x28], UR10 ;  /* 0x0000280a07ff75b2 */ /* 0x0004620008000100 */
[----:B------:R2:W1:Y:S01]  /*0740*/  SYNCS.EXCH.64 URZ, [UR7+0x48], UR4 ;  /* 0x0000480407ff75b2 */ /* 0x0004620008000100 */
[----:B------:R2:W1:Y:S01]  /*0750*/  SYNCS.EXCH.64 URZ, [UR7+0x30], UR10 ;  /* 0x0000300a07ff75b2 */ /* 0x0004620008000100 */
[----:B------:R2:W1:Y:S01]  /*0760*/  SYNCS.EXCH.64 URZ, [UR7+0x50], UR4 ;  /* 0x0000500407ff75b2 */ /* 0x0004620008000100 */
[----:B------:R2:W1:Y:S01]  /*0770*/  SYNCS.EXCH.64 URZ, [UR7+0x38], UR10 ;  /* 0x0000380a07ff75b2 */ /* 0x0004620008000100 */
[----:B------:R2:W1:Y:S02]  /*0780*/  SYNCS.EXCH.64 URZ, [UR7+0x58], UR4 ;  /* 0x0000580407ff75b2 */ /* 0x0004640008000100 */
[----:B--2---:R-:W-:Y:S01]  /*0790*/  NOP ;  /* 0x0000000000007918 */ /* 0x004fe20000000000 */
.L_x_10:
[----:B------:R-:W2:Y:S01]  /*07a0*/  SHFL.IDX PT, R2, R92, RZ, 0x1f ;  /* 0x00001fff5c027589 */ /* 0x000ea200000e0000 */
[----:B------:R-:W-:Y:S01]  /*07b0*/  NOP ;  /* 0x0000000000007918 */ /* 0x000fe20000000000 */
[----:B--2---:R-:W-:-:S13]  /*07c0*/  ISETP.NE.AND P0, PT, R2, 0x3, PT ;  /* 0x000000030200780c */ /* 0x004fda0003f05270 */
[----:B------:R-:W-:Y:S05]  /*07d0*/  @P0 BRA `(.L_x_11) ;  /* 0x0000000000300947 */ /* 0x000fea0003800000 */
[----:B-1----:R-:W1:Y:S01]  /*07e0*/  S2UR UR5, SR_CgaCtaId ;  /* 0x00000000000579c3 */ /* 0x002e620000008800 */
        /* <DEDUP_REMOVED lines=8> */
[----:B-1----:R2:W1:Y:S01]  /*0870*/  SYNCS.EXCH.64 URZ, [UR5+0x60], UR10 ;  /* 0x0000600a05ff75b2 */ /* 0x0024620008000100 */
[----:B------:R2:W1:Y:S02]  /*0880*/  SYNCS.EXCH.64 URZ, [UR5+0x68], UR10 ;  /* 0x0000680a05ff75b2 */ /* 0x0004640008000100 */
[----:B--2---:R-:W-:Y:S01]  /*0890*/  NOP ;  /* 0x0000000000007918 */ /* 0x004fe20000000000 */
.L_x_11:
[----:B------:R-:W2:Y:S01]  /*08a0*/  SHFL.IDX PT, R2, R92, RZ, 0x1f ;  /* 0x00001fff5c027589 */ /* 0x000ea200000e0000 */
[----:B------:R-:W-:Y:S01]  /*08b0*/  NOP ;  /* 0x0000000000007918 */ /* 0x000fe20000000000 */
[----:B--2---:R-:W-:-:S13]  /*08c0*/  ISETP.NE.AND P0, PT, R2, 0x4, PT ;  /* 0x000000040200780c */ /* 0x004fda0003f05270 */
[----:B------:R-:W-:Y:S05]  /*08d0*/  @P0 BRA `(.L_x_12) ;  /* 0x00000000004c0947 */ /* 0x000fea0003800000 */
[----:B-1----:R-:W1:Y:S01]  /*08e0*/  S2UR UR5, SR_CgaCtaId ;  /* 0x00000000000579c3 */ /* 0x002e620000008800 */
[----:B------:R-:W-:Y:S01]  /*08f0*/  UMOV UR9, 0x100 ;  /* 0x0000010000097882 */ /* 0x000fe20000000000 */
[----:B------:R-:W-:Y:S01]  /*0900*/  UMOV UR7, 0x400 ;  /* 0x0000040000077882 */ /* 0x000fe20000000000 */
[----:B------:R-:W-:Y:S01]  /*0910*/  USEL UR9, UR9, 0xe0, UP2 ;  /* 0x000000e009097887 */ /* 0x000fe20009000000 */
[----:B------:R-:W-:Y:S01]  /*0920*/  UMOV UR4, 0x1 ;  /* 0x0000000100047882 */ /* 0x000fe20000000000 */
[----:B------:R-:W-:Y:S01]  /*0930*/  ELECT P0, URZ, PT ;  /* 0x0000000000ff782f */ /* 0x000fe20003800000 */
[----:B------:R-:W-:-:S04]  /*0940*/  UIADD3 UR10, UPT, UPT, -UR4, 0x100000, URZ ;  /* 0x00100000040a7890 */ /* 0x000fc8000fffe1ff */
[----:B------:R-:W-:Y:S02]  /*0950*/  USHF.L.U32 UR11, UR10, 0xb, URZ ;  /* 0x0000000b0a0b7899 */ /* 0x000fe400080006ff */
[----:B------:R-:W-:Y:S02]  /*0960*/  USHF.L.U32 UR10, UR10, 0x1, URZ ;  /* 0x000000010a0a7899 */ /* 0x000fe400080006ff */
[----:B------:R-:W-:-:S04]  /*0970*/  UIADD3 UR12, UPT, UPT, -UR9, 0x100000, URZ ;  /* 0x00100000090c7890 */ /* 0x000fc8000fffe1ff */
[----:B------:R-:W-:Y:S02]  /*0980*/  USHF.L.U32 UR13, UR12, 0xb, URZ ;  /* 0x0000000b0c0d7899 */ /* 0x000fe400080006ff */
[----:B------:R-:W-:Y:S02]  /*0990*/  USHF.L.U32 UR12, UR12, 0x1, URZ ;  /* 0x000000010c0c7899 */ /* 0x000fe400080006ff */
[----:B-1----:R-:W-:Y:S01]  /*09a0*/  ULEA UR5, UR5, UR7, 0x18 ;  /* 0x0000000705057291 */ /* 0x002fe2000f8ec0ff */
[----:B------:R-:W1:Y:S11]  /*09b0*/  FENCE.VIEW.ASYNC.S ;  /* 0x00000000000073c6 */ /* 0x000e760000000000 */
[----:B-1----:R2:W1:Y:S01]  /*09c0*/  SYNCS.EXCH.64 URZ, [UR5+0x70], UR10 ;  /* 0x0000700a05ff75b2 */ /* 0x0024620008000100 */
[----:B------:R2:W1:Y:S01]  /*09d0*/  SYNCS.EXCH.64 URZ, [UR5+0x80], UR12 ;  /* 0x0000800c05ff75b2 */ /* 0x0004620008000100 */
[----:B------:R2:W1:Y:S01]  /*09e0*/  SYNCS.EXCH.64 URZ, [UR5+0x78], UR10 ;  /* 0x0000780a05ff75b2 */ /* 0x0004620008000100 */
[----:B------:R2:W1:Y:S02]  /*09f0*/  SYNCS.EXCH.64 URZ, [UR5+0x88], UR12 ;  /* 0x0000880c05ff75b2 */ /* 0x0004640008000100 */
[----:B--2---:R-:W-:Y:S01]  /*0a00*/  NOP ;  /* 0x0000000000007918 */ /* 0x004fe20000000000 */
.L_x_12:
        /* <DEDUP_REMOVED lines=26> */
.L_x_13:
        /* <DEDUP_REMOVED lines=18> */
.L_x_14:
[----:B-1----:R-:W1:Y:S01]  /*0cd0*/  S2UR UR5, SR_CTAID.X ;  /* 0x00000000000579c3 */ /* 0x002e620000002500 */
[----:B------:R-:W-:-:S05]  /*0ce0*/  CS2R.32 R87, SR_CgaSize ;  /* 0x0000000000577805 */ /* 0x000fca0000008a00 */
[----:B------:R-:W-:-:S05]  /*0cf0*/  IMAD R87, R87, -0xa0, RZ ;  /* 0xffffff6057577824 */ /* 0x000fca00078e02ff */
[----:B------:R-:W-:-:S14]  /*0d00*/  R2UR UR9, R87 ;  /* 0x00000000570972ca */ /* 0x000fdc00000e0000 */
[----:B------:R-:W2:Y:S01]  /*0d10*/  LDCU UR9, c[0x0][UR9+0x2b0] ;  /* 0x00005600090977ac */ /* 0x000ea20008000800 */
[----:B------:R-:W-:Y:S01]  /*0d20*/  NOP ;  /* 0x0000000000007918 */ /* 0x000fe20000000000 */
[----:B------:R-:W-:-:S05]  /*0d30*/  CS2R.32 R87, SR_CgaSize ;  /* 0x0000000000577805 */ /* 0x000fca0000008a00 */
[----:B------:R-:W-:-:S05]  /*0d40*/  IMAD R87, R87, -0xa0, RZ ;  /* 0xffffff6057577824 */ /* 0x000fca00078e02ff */
[----:B------:R-:W-:-:S14]  /*0d50*/  R2UR UR7, R87 ;  /* 0x00000000570772ca */ /* 0x000fdc00000e0000 */
[----:B------:R-:W3:Y:S01]  /*0d60*/  LDCU UR7, c[0x0][UR7+0x2b4] ;  /* 0x00005680070777ac */ /* 0x000ee20008000800 */
[----:B------:R-:W4:Y:S08]  /*0d70*/  S2UR UR4, SR_CTAID.Y ;  /* 0x00000000000479c3 */ /* 0x000f300000002600 */
[----:B------:R-:W3:Y:S01]  /*0d80*/  LDC R10, c[0x0][0xb24] ;  /* 0x0002c900ff0a7b82 */ /* 0x000ee20000000800 */
[----:B-1----:R-:W-:-:S02]  /*0d90*/  I2FP.F32.U32 R87, UR5 ;  /* 0x0000000500577c45 */ /* 0x002fc40008201000 */
[----:B------:R-:W-:-:S05]  /*0da0*/  CS2R.32 R3, SR_CgaSize ;  /* 0x0000000000037805 */ /* 0x000fca0000008a00 */
[----:B------:R-:W-:-:S06]  /*0db0*/  IMAD R3, R3, -0xa0, RZ ;  /* 0xffffff6003037824 */ /* 0x000fcc00078e02ff */
[----:B------:R-:W1:Y:S01]  /*0dc0*/  LDC R3, c[0x0][R3+0x2a0] ;  /* 0x0000a80003037b82 */ /* 0x000e620000000800 */
[----:B------:R-:W-:Y:S01]  /*0dd0*/  MOV R15, UR5 ;  /* 0x00000005000f7c02 */ /* 0x000fe20008000f00 */
[----:B--2---:R-:W-:Y:S01]  /*0de0*/  FMUL R87, R87, UR9 ;  /* 0x0000000957577c20 */ /* 0x004fe20008400000 */
[----:B----4-:R-:W-:Y:S02]  /*0df0*/  I2FP.F32.U32 R86, UR4 ;  /* 0x0000000400567c45 */ /* 0x010fe40008201000 */
[----:B------:R-:W-:-:S05]  /*0e00*/  CS2R.32 R2, SR_CgaSize ;  /* 0x0000000000027805 */ /* 0x000fca0000008a00 */
[----:B------:R-:W-:-:S06]  /*0e10*/  IMAD R2, R2, -0xa0, RZ ;  /* 0xffffff6002027824 */ /* 0x000fcc00078e02ff */
[----:B------:R-:W2:Y:S01]  /*0e20*/  LDC R2, c[0x0][R2+0x2a4] ;  /* 0x0000a90002027b82 */ /* 0x000ea20000000800 */
[----:B------:R-:W-:Y:S01]  /*0e30*/  MOV R14, UR4 ;  /* 0x00000004000e7c02 */ /* 0x000fe20008000f00 */
[----:B------:R-:W4:Y:S01]  /*0e40*/  F2I.U32.TRUNC.NTZ R87, R87 ;  /* 0x0000005700577305 */ /* 0x000f22000020f000 */
[----:B---3--:R-:W-:-:S05]  /*0e50*/  FMUL R86, R86, UR7 ;  /* 0x0000000756567c20 */ /* 0x008fca0008400000 */
[----:B------:R-:W-:Y:S01]  /*0e60*/  BAR.SYNC.DEFER_BLOCKING 0x0 ;  /* 0x0000000000007b1d */ /* 0x000fe20000010000 */
[----:B------:R-:W-:-:S05]  /*0e70*/  ISETP.GE.AND P0, PT, R10, 0x1, PT ;  /* 0x000000010a00780c */ /* 0x000fca0003f06270 */
[----:B------:R-:W3:Y:S02]  /*0e80*/  F2I.U32.TRUNC.NTZ R86, R86 ;  /* 0x0000005600567305 */ /* 0x000ee4000020f000 */
[----:B------:R-:W2:Y:S01]  /*0e90*/  S2UR UR36, SR_CTAID.Z ;  /* 0x00000000002479c3 */ /* 0x000ea20000002700 */
[----:B----4-:R-:W-:-:S05]  /*0ea0*/  IADD3 R87, PT, PT, -R87, RZ, RZ ;  /* 0x000000ff57577210 */ /* 0x010fca0007ffe1ff */
[----:B-1----:R-:W-:Y:S01]  /*0eb0*/  IMAD R87, R3, R87, UR5 ;  /* 0x0000000503577e24 */ /* 0x002fe2000f8e0257 */
[----:B---3--:R-:W-:-:S05]  /*0ec0*/  IADD3 R86, PT, PT, -R86, RZ, RZ ;  /* 0x000000ff56567210 */ /* 0x008fca0007ffe1ff */
[----:B--2---:R-:W-:Y:S01]  /*0ed0*/  IMAD R86, R2, R86, UR4 ;  /* 0x0000000402567e24 */ /* 0x004fe2000f8e0256 */
[----:B------:R-:W-:Y:S06]  /*0ee0*/  @!P0 BRA `(.L_x_15) ;  /* 0x0000000000b88947 */ /* 0x000fec0003800000 */
[----:B------:R-:W1:Y:S01]  /*0ef0*/  LDC.64 R4, c[0x0][0xb18] ;  /* 0x0002c600ff047b82 */ /* 0x000e620000000a00 */
[----:B------:R-:W-:-:S07]  /*0f00*/  ISETP.NE.AND P0, PT, R10, 0x1, PT ;  /* 0x000000010a00780c */ /* 0x000fce0003f05270 */
[----:B------:R-:W2:Y:S08]  /*0f10*/  LDC R9, c[0x0][0xb0c] ;  /* 0x0002c300ff097b82 */ /* 0x000eb00000000800 */
[----:B------:R-:W3:Y:S08]  /*0f20*/  LDC R12, c[0x0][0x370] ;  /* 0x0000dc00ff0c7b82 */ /* 0x000ef00000000800 */
[----:B------:R-:W4:Y:S01]  /*0f30*/  LDC R11, c[0x0][0x374] ;  /* 0x0000dd00ff0b7b82 */ /* 0x000f220000000800 */
[----:B-1----:R-:W-:-:S07]  /*0f40*/  ISETP.NE.AND P1, PT, R4, 0x1, PT ;  /* 0x000000010400780c */ /* 0x002fce0003f25270 */
[----:B------:R-:W3:Y:S01]  /*0f50*/  LDC.64 R6, c[0x0][0xb10] ;  /* 0x0002c400ff067b82 */ /* 0x000ee20000000a00 */
[----:B--2---:R-:W-:-:S07]  /*0f60*/  ISETP.NE.AND P2, PT, R9, 0x1, PT ;  /* 0x000000010900780c */ /* 0x004fce0003f45270 */
[----:B------:R-:W1:Y:S08]  /*0f70*/  LDC R8, c[0x0][0xb20] ;  /* 0x0002c800ff087b82 */ /* 0x000e700000000800 */
[----:B------:R-:W2:Y:S01]  /*0f80*/  LDC.64 R2, c[0x0][0xb28] ;  /* 0x0002ca00ff027b82 */ /* 0x000ea20000000a00 */
[----:B----4-:R-:W-:-:S04]  /*0f90*/  IMAD.HI.U32 R13, R11, R5, RZ ;  /* 0x000000050b0d7227 */ /* 0x010fc800078e00ff */
[----:B------:R-:W-:-:S04]  /*0fa0*/  IMAD.HI.U32 R5, R14, R5, RZ ;  /* 0x000000050e057227 */ /* 0x000fc800078e00ff */
[----:B---3--:R-:W-:-:S05]  /*0fb0*/  IMAD.HI.U32 R16, R12, R6, RZ ;  /* 0x000000060c107227 */ /* 0x008fca00078e00ff */
[-C--:B------:R-:W-:Y:S01]  /*0fc0*/  @P2 SHF.R.U32.HI R12, RZ, R7.reuse, R16 ;  /* 0x00000007ff0c2219 */ /* 0x080fe20000011610 */
[----:B------:R-:W-:Y:S01]  /*0fd0*/  IMAD.HI.U32 R16, R15, R6, RZ ;  /* 0x000000060f107227 */ /* 0x000fe200078e00ff */
[-C--:B-1----:R-:W-:Y:S02]  /*0fe0*/  @P1 SHF.R.U32.HI R11, RZ, R8.reuse, R13 ;  /* 0x00000008ff0b1219 */ /* 0x082fe4000001160d */
[----:B------:R-:W-:Y:S02]  /*0ff0*/  SHF.R.U32.HI R5, RZ, R8, R5 ;  /* 0x00000008ff057219 */ /* 0x000fe40000011605 */
[----:B------:R-:W-:Y:S02]  /*1000*/  SHF.R.U32.HI R16, RZ, R7, R16 ;  /* 0x00000007ff107219 */ /* 0x000fe40000011610 */
[----:B------:R-:W-:Y:S01]  /*1010*/  SEL R5, R14, R5, !P1 ;  /* 0x000000050e057207 */ /* 0x000fe20004800000 */
[----:B--2---:R-:W-:Y:S01]  /*1020*/  IMAD.HI.U32 R13, R11, R2, RZ ;  /* 0x000000020b0d7227 */ /* 0x004fe200078e00ff */
[----:B------:R-:W-:-:S03]  /*1030*/  SEL R16, R15, R16, !P2 ;  /* 0x000000100f107207 */ /* 0x000fc60005000000 */
[----:B------:R-:W-:Y:S01]  /*1040*/  IMAD.HI.U32 R6, R12, R2, RZ ;  /* 0x000000020c067227 */ /* 0x000fe200078e00ff */
[----:B------:R-:W-:-:S04]  /*1050*/  @P0 SHF.R.U32.HI R11, RZ, R3, R13 ;  /* 0x00000003ff0b0219 */ /* 0x000fc8000001160d */
[----:B------:R-:W-:Y:S01]  /*1060*/  @P0 SHF.R.U32.HI R12, RZ, R3, R6 ;  /* 0x00000003ff0c0219 */ /* 0x000fe20000011606 */
[----:B------:R-:W-:-:S04]  /*1070*/  IMAD R11, R11, R10, RZ ;  /* 0x0000000a0b0b7224 */ /* 0x000fc800078e02ff */
[----:B------:R-:W-:Y:S01]  /*1080*/  IMAD R6, R12, R10, RZ ;  /* 0x0000000a0c067224 */ /* 0x000fe200078e02ff */
[----:B------:R-:W-:-:S04]  /*1090*/  ISETP.GE.AND P1, PT, R5, R11, PT ;  /* 0x0000000b0500720c */ /* 0x000fc80003f26270 */
[----:B------:R-:W-:Y:S01]  /*10a0*/  ISETP.GE.OR P1, PT, R16, R6, P1 ;  /* 0x000000061000720c */ /* 0x000fe20000f26670 */
[----:B------:R-:W-:-:S05]  /*10b0*/  IMAD.HI.U32 R6, R5, R2, RZ ;  /* 0x0000000205067227 */ /* 0x000fca00078e00ff */
[----:B------:R-:W-:-:S04]  /*10c0*/  SHF.R.U32.HI R6, RZ, R3, R6 ;  /* 0x00000003ff067219 */ /* 0x000fc80000011606 */
[----:B------:R-:W-:-:S03]  /*10d0*/  SEL R6, R5, R6, !P0 ;  /* 0x0000000605067207 */ /* 0x000fc60004000000 */
[----:B------:R-:W-:Y:S01]  /*10e0*/  @!P1 IMAD.HI.U32 R7, R16, R2, RZ ;  /* 0x0000000210079227 */ /* 0x000fe200078e00ff */
[----:B------:R-:W-:-:S04]  /*10f0*/  IADD3 R2, PT, PT, -R6, RZ, RZ ;  /* 0x000000ff06027210 */ /* 0x000fc80007ffe1ff */
[----:B------:R-:W-:Y:S01]  /*1100*/  @!P1 SHF.R.U32.HI R3, RZ, R3, R7 ;  /* 0x00000003ff039219 */ /* 0x000fe20000011607 */
[----:B------:R-:W-:Y:S01]  /*1110*/  IMAD R2, R10, R2, R5 ;  /* 0x000000020a027224 */ /* 0x000fe200078e0205 */
[----:B------:R-:W-:Y:S02]  /*1120*/  IADD3 R7, PT, PT, -R5, RZ, RZ ;  /* 0x000000ff05077210 */ /* 0x000fe40007ffe1ff */
[----:B------:R-:W-:-:S03]  /*1130*/  @!P1 SEL R3, R16, R3, !P0 ;  /* 0x0000000310039207 */ /* 0x000fc60004000000 */
[----:B------:R-:W-:Y:S02]  /*1140*/  IMAD R7, R4, R7, R14 ;  /* 0x0000000704077224 */ /* 0x000fe400078e020e */
[--C-:B------:R-:W-:Y:S02]  /*1150*/  @!P1 IMAD.IADD R6, R6, 0x1, -R3.reuse ;  /* 0x0000000106069824 */ /* 0x100fe400078e0a03 */
[----:B------:R-:W-:Y:S01]  /*1160*/  @!P1 IMAD R3, R2, R12, R3 ;  /* 0x0000000c02039224 */ /* 0x000fe200078e0203 */
[----:B------:R-:W-:Y:S01]  /*1170*/  IADD3 R2, PT, PT, -R16, RZ, RZ ;  /* 0x000000ff10027210 */ /* 0x000fe20007ffe1ff */
[----:B------:R-:W-:Y:S02]  /*1180*/  @!P1 IMAD R5, R6, R10, R16 ;  /* 0x0000000a06059224 */ /* 0x000fe400078e0210 */
[----:B------:R-:W-:Y:S02]  /*1190*/  @!P1 IMAD.MOV.U32 R16, RZ, RZ, R3 ;  /* 0x000000ffff109224 */ /* 0x000fe400078e0003 */
[----:B------:R-:W-:-:S02]  /*11a0*/  IMAD R2, R9, R2, R15 ;  /* 0x0000000209027224 */ /* 0x000fc400078e020f */
[----:B------:R-:W-:Y:S02]  /*11b0*/  IMAD R14, R5, R4, R7 ;  /* 0x00000004050e7224 */ /* 0x000fe400078e0207 */
[----:B------:R-:W-:Y:S02]  /*11c0*/  IMAD R15, R16, R9, R2 ;  /* 0x00000009100f7224 */ /* 0x000fe400078e0202 */
.L_x_15:
[----:B------:R-:W1:Y:S01]  /*11d0*/  LDCU UR4, c[0x0][0xb30] ;  /* 0x00016600ff0477ac */ /* 0x000e620008000800 */
[----:B------:R-:W2:Y:S08]  /*11e0*/  S2UR UR37, SR_CgaCtaId ;  /* 0x00000000002579c3 */ /* 0x000eb00000008800 */
[----:B------:R-:W3:Y:S01]  /*11f0*/  LDC R40, c[0x0][0xb24] ;  /* 0x0002c900ff287b82 */ /* 0x000ee20000000800 */
[----:B-1----:R-:W-:-:S09]  /*1200*/  UISETP.NE.AND UP1, UPT, UR4, 0x1, UPT ;  /* 0x000000010400788c */ /* 0x002fd2000bf25270 */
[----:B--2---:R-:W-:Y:S05]  /*1210*/  BRA.U UP1, `(.L_x_16) ;  /* 0x0000000101407547 */ /* 0x004fea000b800000 */
[----:B------:R-:W1:Y:S08]  /*1220*/  LDC.64 R4, c[0x0][0xb10] ;  /* 0x0002c400ff047b82 */ /* 0x000e700000000a00 */
[----:B------:R-:W2:Y:S08]  /*1230*/  LDC.64 R2, c[0x0][0xb18] ;  /* 0x0002c600ff027b82 */ /* 0x000eb00000000a00 */
[----:B------:R-:W4:Y:S08]  /*1240*/  LDC R6, c[0x0][0xb20] ;  /* 0x0002c800ff067b82 */ /* 0x000f300000000800 */
[----:B------:R-:W3:Y:S01]  /*1250*/  LDC R7, c[0x0][0xb0c] ;  /* 0x0002c300ff077b82 */ /* 0x000ee20000000800 */
[----:B-1----:R-:W-:-:S05]  /*1260*/  IMAD.HI.U32 R4, R15, R4, RZ ;  /* 0x000000040f047227 */ /* 0x002fca00078e00ff */
[----:B------:R-:W-:Y:S01]  /*1270*/  SHF.R.U32.HI R4, RZ, R5, R4 ;  /* 0x00000005ff047219 */ /* 0x000fe20000011604 */
[----:B--2---:R-:W-:Y:S01]  /*1280*/  IMAD.HI.U32 R3, R14, R3, RZ ;  /* 0x000000030e037227 */ /* 0x004fe200078e00ff */
[----:B------:R-:W-:-:S04]  /*1290*/  ISETP.NE.AND P0, PT, R2, 0x1, PT ;  /* 0x000000010200780c */ /* 0x000fc80003f05270 */
[----:B----4-:R-:W-:-:S04]  /*12a0*/  SHF.R.U32.HI R3, RZ, R6, R3 ;  /* 0x00000006ff037219 */ /* 0x010fc80000011603 */
[----:B------:R-:W-:Y:S02]  /*12b0*/  SEL R3, R14, R3, !P0 ;  /* 0x000000030e037207 */ /* 0x000fe40004000000 */
[----:B---3--:R-:W-:-:S04]  /*12c0*/  ISETP.NE.AND P1, PT, R7, 0x1, PT ;  /* 0x000000010700780c */ /* 0x008fc80003f25270 */
[----:B------:R-:W-:-:S05]  /*12d0*/  SEL R4, R15, R4, !P1 ;  /* 0x000000040f047207 */ /* 0x000fca0004800000 */
[----:B------:R-:W-:Y:S02]  /*12e0*/  IMAD.IADD R5, R3, 0x1, -R4 ;  /* 0x0000000103057824 */ /* 0x000fe400078e0a04 */
[----:B------:R-:W-:Y:S02]  /*12f0*/  IMAD.IADD R3, R4, 0x1, -R3 ;  /* 0x0000000104037824 */ /* 0x000fe400078e0a03 */
[----:B------:R-:W-:Y:S02]  /*1300*/  IMAD R15, R5, R7, R15 ;  /* 0x00000007050f7224 */ /* 0x000fe400078e020f */
[----:B------:R-:W-:-:S07]  /*1310*/  IMAD R14, R3, R2, R14 ;  /* 0x00000002030e7224 */ /* 0x000fce00078e020e */
.L_x_16:
[----:B------:R-:W-:Y:S01]  /*1320*/  BAR.SYNC.DEFER_BLOCKING 0x0 ;  /* 0x0000000000007b1d */ /* 0x000fe20000010000 */
[----:B------:R-:W-:Y:S01]  /*1330*/  UISETP.NE.AND UP1, UPT, UR8, 0x2, UPT ;  /* 0x000000020800788c */ /* 0x000fe2000bf25270 */
[----:B------:R-:W-:Y:S02]  /*1340*/  ISETP.NE.OR P5, PT, R0, 0x2, !P5 ;  /* 0x000000020000780c */ /* 0x000fe40006fa5670 */
[----:B------:R-:W-:-:S06]  /*1350*/  LOP3.LUT R2, R101, 0x1f, RZ, 0xc0, !PT ;  /* 0x0000001f65027812 */ /* 0x000fcc00078ec0ff */
[----:B------:R-:W-:Y:S05]  /*1360*/  BRA.U UP1, `(.L_x_17) ;  /* 0x00000011010c7547 */ /* 0x000fea000b800000 */
[----:B------:R-:W1:Y:S01]  /*1370*/  LDCU UR13, c[0x0][0x38c] ;  /* 0x00007180ff0d77ac */ /* 0x000e620008000800 */
[----:B------:R-:W2:Y:S01]  /*1380*/  LDC R8, c[0x0][0x370] ;  /* 0x0000dc00ff087b82 */ /* 0x000ea20000000800 */
[----:B------:R-:W-:Y:S01]  /*1390*/  PLOP3.LUT P1, PT, PT, PT, UP2, 0x80, 0x8 ;  /* 0x000000000008781c */ /* 0x000fe20003f2f028 */
[----:B------:R-:W-:Y:S01]  /*13a0*/  IMAD.MOV.U32 R17, RZ, RZ, 0x1 ;  /* 0x00000001ff117424 */ /* 0x000fe200078e00ff */
[----:B------:R-:W-:Y:S01]  /*13b0*/  ISETP.EQ.OR P4, PT, R2, RZ, P5 ;  /* 0x000000ff0200720c */ /* 0x000fe20002f82670 */
[----:B------:R-:W-:Y:S01]  /*13c0*/  IMAD.MOV.U32 R16, RZ, RZ, RZ ;  /* 0x000000ffff107224 */ /* 0x000fe200078e00ff */
[----:B------:R-:W-:Y:S02]  /*13d0*/  PLOP3.LUT P1, PT, P1, PT, PT, 0x8, 0x80 ;  /* 0x000000000080781c */ /* 0x000fe40000f2e170 */
[----:B------:R-:W-:Y:S01]  /*13e0*/  CS2R R12, SRZ ;  /* 0x00000000000c7805 */ /* 0x000fe2000001ff00 */
[----:B------:R-:W-:Y:S01]  /*13f0*/  IMAD.MOV.U32 R11, RZ, RZ, 0x1 ;  /* 0x00000001ff0b7424 */ /* 0x000fe200078e00ff */
[----:B------:R-:W4:Y:S01]  /*1400*/  LDC R0, c[0x0][0x374] ;  /* 0x0000dd00ff007b82 */ /* 0x000f220000000800 */
[----:B------:R-:W2:Y:S01]  /*1410*/  LDCU.64 UR22, c[0x0][0x348] ;  /* 0x00006900ff1677ac */ /* 0x000ea20008000a00 */
[----:B------:R-:W-:Y:S01]  /*1420*/  UMOV UR6, URZ ;  /* 0x000000ff00067c82 */ /* 0x000fe20008000000 */
[----:B-1----:R-:W-:-:S04]  /*1430*/  UIADD3 UR5, UPT, UPT, UR13, 0x3f, URZ ;  /* 0x0000003f0d057890 */ /* 0x002fc8000fffe0ff */
[----:B------:R-:W-:-:S04]  /*1440*/  USHF.R.S32.HI UR4, URZ, 0x1f, UR5 ;  /* 0x0000001fff047899 */ /* 0x000fc80008011405 */
[----:B------:R-:W-:-:S04]  /*1450*/  ULEA.HI UR4, UR4, UR5, URZ, 0x6 ;  /* 0x0000000504047291 */ /* 0x000fc8000f8f30ff */
[----:B------:R-:W-:Y:S02]  /*1460*/  USHF.R.S32.HI UR15, URZ, 0x6, UR4 ;  /* 0x00000006ff0f7899 */ /* 0x000fe40008011404 */
[----:B------:R-:W-:Y:S02]  /*1470*/  UIADD3 UR4, UPT, UPT, UR13, -0x1, URZ ;  /* 0xffffffff0d047890 */ /* 0x000fe4000fffe0ff */
[----:B------:R-:W-:Y:S02]  /*1480*/  UISETP.LT.U32.AND UP0, UPT, UR15, 0x2, UPT ;  /* 0x000000020f00788c */ /* 0x000fe4000bf01070 */
[----:B------:R-:W-:Y:S02]  /*1490*/  UISETP.GE.U32.AND UP1, UPT, UR4, -0x7f, UPT ;  /* 0xffffff810400788c */ /* 0x000fe4000bf26070 */
[----:B------:R-:W-:Y:S02]  /*14a0*/  USEL UR14, UR15, 0x2, UP0 ;  /* 0x000000020f0e7887 */ /* 0x000fe40008000000 */
[----:B------:R-:W-:-:S02]  /*14b0*/  UIADD3 UR13, UPT, UPT, UR13, 0x7e, URZ ;  /* 0x0000007e0d0d7890 */ /* 0x000fc4000fffe0ff */
[----:B------:R-:W-:Y:S02]  /*14c0*/  UIADD3 UR5, UPT, UPT, UR14, -0x1, URZ ;  /* 0xffffffff0e057890 */ /* 0x000fe4000fffe0ff */
[----:B------:R-:W-:-:S03]  /*14d0*/  UIADD3 UR7, UPT, UPT, UR15, -UR14, URZ ;  /* 0x8000000e0f077290 */ /* 0x000fc6000fffe0ff */
[----:B------:R-:W-:-:S04]  /*14e0*/  @UP1 UIADD3 UR5, UPT, UPT, UR14, URZ, URZ ;  /* 0x000000ff0e051290 */ /* 0x000fc8000fffe0ff */
[----:B--2---:R-:W-:-:S12]  /*14f0*/  UIADD3 UR5, UPT, UPT, UR5, 0x1, URZ ;  /* 0x0000000105057890 */ /* 0x004fd8000fffe0ff */
.L_x_35:
[----:B------:R-:W-:Y:S01]  /*1500*/  UISETP.NE.AND UP0, UPT, UR37, URZ, UPT ;  /* 0x000000ff2500728c */ /* 0x000fe2000bf05270 */
[----:B------:R-:W1:Y:S08]  /*1510*/  S2UR UR37, SR_CgaCtaId ;  /* 0x00000000002579c3 */ /* 0x000e700000008800 */
[----:B------:R-:W-:Y:S05]  /*1520*/  BRA.U UP0, `(.L_x_18) ;  /* 0x0000000100347547 */ /* 0x000fea000b800000 */
[----:B------:R-:W2:Y:S01]  /*1530*/  S2R R2, SR_CgaCtaId ;  /* 0x0000000000027919 */ /* 0x000ea20000008800 */
[----:B------:R-:W-:-:S04]  /*1540*/  MOV R3, 0x400 ;  /* 0x0000040000037802 */ /* 0x000fc80000000f00 */
[----:B--2---:R-:W-:Y:S02]  /*1550*/  LEA R2, R2, R3, 0x18 ;  /* 0x0000000302027211 */ /* 0x004fe400078ec0ff */
[----:B------:R-:W-:-:S03]  /*1560*/  SHF.L.U32 R3, R11, 0x1f, RZ ;  /* 0x0000001f0b037819 */ /* 0x000fc600000006ff */
[----:B------:R-:W-:-:S04]  /*1570*/  IMAD R2, R12, 0x8, R2 ;  /* 0x000000080c027824 */ /* 0x000fc800078e0202 */
[----:B------:R-:W2:Y:S02]  /*1580*/  SYNCS.PHASECHK.TRANS64.TRYWAIT P0, [R2+URZ+0xe0], R3 ;  /* 0x0000e003020075a7 */ /* 0x000ea400080011ff */
[----:B--2---:R-:W-:Y:S05]  /*1590*/  @!P0 BRA `(.L_x_19) ;  /* 0x0000007400648947 */ /* 0x004fea0003800000 */
.L_x_129:
[----:B------:R-:W-:Y:S01]  /*15a0*/  VIADD R12, R12, 0x1 ;  /* 0x000000010c0c7836 */ /* 0x000fe20000000000 */
[----:B------:R2:W-:Y:S04]  /*15b0*/  SYNCS.ARRIVE.TRANS64.A1T0 RZ, [R2+URZ+0xd0], RZ ;  /* 0x0000d0ff02ff79a7 */ /* 0x0005e800081000ff */
[----:B------:R-:W-:-:S04]  /*15c0*/  ISETP.NE.AND P0, PT, R12, 0x2, PT ;  /* 0x000000020c00780c */ /* 0x000fc80003f05270 */
[----:B------:R-:W-:Y:S02]  /*15d0*/  SEL R12, R12, RZ, P0 ;  /* 0x000000ff0c0c7207 */ /* 0x000fe40000000000 */
[----:B--2---:R-:W-:-:S04]  /*15e0*/  SEL R2, RZ, 0x1, P0 ;  /* 0x00000001ff027807 */ /* 0x004fc80000000000 */
[----:B------:R-:W-:-:S07]  /*15f0*/  LOP3.LUT R11, R11, R2, RZ, 0x3c, !PT ;  /* 0x000000020b0b7212 */ /* 0x000fce00078e3cff */
.L_x_18:
[----:B------:R-:W-:Y:S01]  /*1600*/  UMOV UR4, 0x400 ;  /* 0x0000040000047882 */ /* 0x000fe20000000000 */
[----:B------:R-:W-:Y:S01]  /*1610*/  SHF.L.U32 R2, R17, 0x1f, RZ ;  /* 0x0000001f11027819 */ /* 0x000fe200000006ff */
[----:B-1----:R-:W-:Y:S01]  /*1620*/  ULEA UR4, UR37, UR4, 0x18 ;  /* 0x0000000425047291 */ /* 0x002fe2000f8ec0ff */
[----:B------:R-:W-:Y:S01]  /*1630*/  R2UR UR35, R15 ;  /* 0x000000000f2372ca */ /* 0x000fe200000e0000 */
[----:B------:R-:W-:Y:S01]  /*1640*/  UISETP.GE.U32.AND UP0, UPT, UR13, 0x7f, UPT ;  /* 0x0000007f0d00788c */ /* 0x000fe2000bf06070 */
[----:B------:R-:W-:Y:S01]  /*1650*/  R2UR UR11, R14 ;  /* 0x000000000e0b72ca */ /* 0x000fe200000e0000 */
[----:B------:R-:W-:Y:S01]  /*1660*/  ULEA UR8, UR6, UR4, 0x3 ;  /* 0x0000000406087291 */ /* 0x000fe2000f8e18ff */
[----:B------:R-:W-:-:S08]  /*1670*/  UMOV UR24, URZ ;  /* 0x000000ff00187c82 */ /* 0x000fd00008000000 */
[----:B------:R1:W2:Y:S01]  /*1680*/  SYNCS.PHASECHK.TRANS64.TRYWAIT P0, [UR8+0x10], R2 ;  /* 0x00001002ff0075a7 */ /* 0x0002a20008001108 */
[----:B------:R-:W-:Y:S02]  /*1690*/  USHF.L.U32 UR35, UR35, 0x7, URZ ;  /* 0x0000000723237899 */ /* 0x000fe400080006ff */
[----:B------:R-:W-:Y:S01]  /*16a0*/  USHF.L.U32 UR11, UR11, 0x7, URZ ;  /* 0x000000070b0b7899 */ /* 0x000fe200080006ff */
[----:B------:R-:W-:Y:S11]  /*16b0*/  BRA.U !UP0, `(.L_x_20) ;  /* 0x0000000108a47547 */ /* 0x000ff6000b800000 */
[----:B------:R-:W-:Y:S01]  /*16c0*/  UMOV UR16, URZ ;  /* 0x000000ff00107c82 */ /* 0x000fe20008000000 */
[----:B------:R-:W-:-:S05]  /*16d0*/  UMOV UR17, UR6 ;  /* 0x0000000600117c82 */ /* 0x000fca0008000000 */
.L_x_25:
[----:B-1----:R-:W-:Y:S01]  /*16e0*/  ULEA UR33, UR17, UR4, 0x3 ;  /* 0x0000000411217291 */ /* 0x002fe2000f8e18ff */
[----:B--2---:R-:W-:Y:S01]  /*16f0*/  @!P5 MOV R3, 0x8000 ;  /* 0x000080000003d802 */ /* 0x004fe20000000f00 */
[----:B--2---:R-:W-:Y:S10]  /*1700*/  @P0 BRA `(.L_x_21) ;  /* 0x00000000000c0947 */ /* 0x004ff40003800000 */
[----:B------:R-:W-:-:S04]  /*1710*/  SHF.L.U32 R4, R17, 0x1f, RZ ;  /* 0x0000001f11047819 */ /* 0x000fc800000006ff */
[----:B------:R-:W2:Y:S02]  /*1720*/  SYNCS.PHASECHK.TRANS64.TRYWAIT P0, [UR33+0x10], R4 ;  /* 0x00001004ff0075a7 */ /* 0x000ea40008001121 */
[----:B--2---:R-:W-:Y:S05]  /*1730*/  @!P0 BRA `(.L_x_22) ;  /* 0x0000007400108947 */ /* 0x004fea0003800000 */
.L_x_21:
[----:B------:R2:W-:Y:S01]  /*1740*/  @!P5 SYNCS.ARRIVE.TRANS64 RZ, [UR33], R3 ;  /* 0x00000003ffffd9a7 */ /* 0x0005e20008000021 */
[----:B------:R-:W-:Y:S04]  /*1750*/  BSSY.RECONVERGENT B0, `(.L_x_23) ;  /* 0x0000003000007945 */ /* 0x000fe80003800200 */
[----:B------:R-:W-:Y:S05]  /*1760*/  @P4 BRA `(.L_x_24) ;  /* 0x0000000000044947 */ /* 0x000fea0003800000 */
[----:B------:R-:W-:Y:S05]  /*1770*/  BPT.TRAP 0x1 ;  /* 0x000000040000795c */ /* 0x000fea0000300000 */
.L_x_24:
[----:B------:R-:W-:Y:S05]  /*1780*/  BSYNC.RECONVERGENT B0 ;  /* 0x0000000000007941 */ /* 0x000fea0003800200 */
.L_x_23:
[----:B------:R-:W-:Y:S02]  /*1790*/  UIADD3 UR6, UPT, UPT, UR17, 0x1, URZ ;  /* 0x0000000111067890 */ /* 0x000fe4000fffe0ff */
[----:B------:R-:W-:Y:S02]  /*17a0*/  UIADD3 UR26, UP1, UPT, UR22, 0x80, URZ ;  /* 0x00000080161a7890 */ /* 0x000fe4000ff3e0ff */
[----:B------:R-:W-:Y:S02]  /*17b0*/  UISETP.NE.AND UP0, UPT, UR6, 0x2, UPT ;  /* 0x000000020600788c */ /* 0x000fe4000bf05270 */
[----:B------:R-:W-:Y:S02]  /*17c0*/  USHF.L.U32 UR34, UR16, 0x6, URZ ;  /* 0x0000000610227899 */ /* 0x000fe400080006ff */
[----:B------:R-:W-:Y:S02]  /*17d0*/  USEL UR9, URZ, 0x1, UP0 ;  /* 0x00000001ff097887 */ /* 0x000fe40008000000 */
[----:B------:R-:W-:-:S02]  /*17e0*/  USEL UR6, UR6, URZ, UP0 ;  /* 0x000000ff06067287 */ /* 0x000fc40008000000 */
[----:B------:R-:W-:Y:S02]  /*17f0*/  UIADD3 UR20, UP0, UPT, UR22, 0x180, URZ ;  /* 0x0000018016147890 */ /* 0x000fe4000ff1e0ff */
[----:B------:R-:W-:Y:S01]  /*1800*/  ULEA UR8, UR6, UR4, 0x3 ;  /* 0x0000000406087291 */ /* 0x000fe2000f8e18ff */
[----:B------:R-:W-:Y:S01]  /*1810*/  LOP3.LUT R17, R17, UR9, RZ, 0x3c, !PT ;  /* 0x0000000911117c12 */ /* 0x000fe2000f8e3cff */
[----:B------:R-:W-:Y:S02]  /*1820*/  UIADD3.X UR27, UPT, UPT, URZ, UR23, URZ, UP1, !UPT ;  /* 0x00000017ff1b7290 */ /* 0x000fe40008ffe4ff */
[----:B------:R-:W-:Y:S01]  /*1830*/  UIADD3.X UR21, UPT, UPT, URZ, UR23, URZ, UP0, !UPT ;  /* 0x00000017ff157290 */ /* 0x000fe200087fe4ff */
[----:B-1----:R-:W-:Y:S01]  /*1840*/  SHF.L.U32 R2, R17, 0x1f, RZ ;  /* 0x0000001f11027819 */ /* 0x002fe200000006ff */
[----:B------:R-:W-:Y:S01]  /*1850*/  UMOV UR18, 0x0 ;  /* 0x0000000000127882 */ /* 0x000fe20000000000 */
[----:B------:R-:W-:Y:S01]  /*1860*/  UMOV UR19, 0x10000000 ;  /* 0x1000000000137882 */ /* 0x000fe20000000000 */
[----:B------:R-:W-:Y:S01]  /*1870*/  UMOV UR12, UR36 ;  /* 0x00000024000c7c82 */ /* 0x000fe20008000000 */
[----:B------:R1:W1:Y:S01]  /*1880*/  SYNCS.PHASECHK.TRANS64.TRYWAIT P0, [UR8+0x10], R2 ;  /* 0x00001002ff0075a7 */ /* 0x0002620008001108 */
[----:B------:R-:W-:Y:S01]  /*1890*/  ULEA UR8, UR17, UR4, 0xe ;  /* 0x0000000411087291 */ /* 0x000fe2000f8e70ff */
[----:B------:R-:W-:Y:S01]  /*18a0*/  UMOV UR9, UR33 ;  /* 0x0000002100097c82 */ /* 0x000fe20008000000 */
[----:B------:R-:W-:-:S02]  /*18b0*/  UMOV UR10, UR34 ;  /* 0x00000022000a7c82 */ /* 0x000fc40008000000 */
[----:B------:R-:W-:Y:S02]  /*18c0*/  UIADD3 UR32, UPT, UPT, UR8, 0x8400, URZ ;  /* 0x0000840008207890 */ /* 0x000fe4000fffe0ff */
[----:B------:R-:W-:Y:S02]  /*18d0*/  UIADD3 UR8, UPT, UPT, UR8, 0x10400, URZ ;  /* 0x0001040008087890 */ /* 0x000fe4000fffe0ff */
[----:B------:R-:W-:Y:S01]  /*18e0*/  UIADD3 UR16, UPT, UPT, UR16, 0x1, URZ ;  /* 0x0000000110107890 */ /* 0x000fe2000fffe0ff */
[----:B------:R-:W-:Y:S01]  /*18f0*/  UMOV UR24, UR5 ;  /* 0x0000000500187c82 */ /* 0x000fe20008000000 */
[----:B------:R-:W-:Y:S02]  /*1900*/  UMOV UR17, UR6 ;  /* 0x0000000600117c82 */ /* 0x000fe40008000000 */
[----:B------:R-:W-:Y:S01]  /*1910*/  UISETP.NE.AND UP0, UPT, UR16, UR5, UPT ;  /* 0x000000051000728c */ /* 0x000fe2000bf05270 */
[----:B------:R1:W-:Y:S02]  /*1920*/  UTMALDG.3D [UR32], [UR26], desc[UR18] ;  /* 0x000012201a0075b4 */ /* 0x0003e40008011000 */
[----:B------:R1:W-:Y:S06]  /*1930*/  UTMALDG.3D [UR8], [UR20], desc[UR18] ;  /* 0x00001208140075b4 */ /* 0x0003ec0008011000 */
[----:B------:R-:W-:Y:S05]  /*1940*/  BRA.U UP0, `(.L_x_25) ;  /* 0xfffffffd00647547 */ /* 0x000fea000b83ffff */
.L_x_20:
[----:B-1----:R-:W-:Y:S01]  /*1950*/  ULEA UR8, UR6, UR4, 0x3 ;  /* 0x0000000406087291 */ /* 0x002fe2000f8e18ff */
[----:B------:R-:W-:Y:S01]  /*1960*/  SHF.L.U32 R2, R17, 0x1f, RZ ;  /* 0x0000001f11027819 */ /* 0x000fe200000006ff */
[----:B------:R-:W-:Y:S01]  /*1970*/  @!P1 SYNCS.ARRIVE.TRANS64.A1T0 RZ, [UR4+0x68], RZ ;  /* 0x000068ffffff99a7 */ /* 0x000fe20008100004 */
[----:B------:R-:W-:-:S06]  /*1980*/  UISETP.GT.AND UP0, UPT, UR15, UR14, UPT ;  /* 0x0000000e0f00728c */ /* 0x000fcc000bf04270 */
[----:B--2---:R1:W2:Y:S03]  /*1990*/  SYNCS.PHASECHK.TRANS64.TRYWAIT P0, [UR8+0x10], R2 ;  /* 0x00001002ff0075a7 */ /* 0x0042a60008001108 */
[----:B------:R-:W-:Y:S05]  /*19a0*/  BRA.U !UP0, `(.L_x_26) ;  /* 0x0000000108a87547 */ /* 0x000fea000b800000 */
[----:B------:R-:W-:Y:S01]  /*19b0*/  UIADD3 UR21, UPT, UPT, UR7, UR24, URZ ;  /* 0x0000001807157290 */ /* 0x000fe2000fffe0ff */
[----:B------:R-:W-:-:S11]  /*19c0*/  UMOV UR25, UR6 ;  /* 0x0000000600197c82 */ /* 0x000fd60008000000 */
.L_x_31:
[----:B-1----:R-:W-:Y:S01]  /*19d0*/  ULEA UR17, UR25, UR4, 0x3 ;  /* 0x0000000419117291 */ /* 0x002fe2000f8e18ff */
[----:B--2---:R-:W-:Y:S01]  /*19e0*/  @!P5 MOV R3, 0x8000 ;  /* 0x000080000003d802 */ /* 0x004fe20000000f00 */
[----:B--2---:R-:W-:Y:S10]  /*19f0*/  @P0 BRA `(.L_x_27) ;  /* 0x00000000000c0947 */ /* 0x004ff40003800000 */
[----:B------:R-:W-:-:S04]  /*1a00*/  SHF.L.U32 R4, R17, 0x1f, RZ ;  /* 0x0000001f11047819 */ /* 0x000fc800000006ff */
[----:B------:R-:W2:Y:S02]  /*1a10*/  SYNCS.PHASECHK.TRANS64.TRYWAIT P0, [UR17+0x10], R4 ;  /* 0x00001004ff0075a7 */ /* 0x000ea40008001111 */
[----:B--2---:R-:W-:Y:S05]  /*1a20*/  @!P0 BRA `(.L_x_28) ;  /* 0x00000070006c8947 */ /* 0x004fea0003800000 */
.L_x_27:
[----:B------:R2:W-:Y:S01]  /*1a30*/  @!P5 SYNCS.ARRIVE.TRANS64 RZ, [UR17], R3 ;  /* 0x00000003ffffd9a7 */ /* 0x0005e20008000011 */
[----:B------:R-:W-:Y:S04]  /*1a40*/  BSSY.RECONVERGENT B0, `(.L_x_29) ;  /* 0x0000003000007945 */ /* 0x000fe80003800200 */
[----:B------:R-:W-:Y:S05]  /*1a50*/  @P4 BRA `(.L_x_30) ;  /* 0x0000000000044947 */ /* 0x000fea0003800000 */
[----:B------:R-:W-:Y:S05]  /*1a60*/  BPT.TRAP 0x1 ;  /* 0x000000040000795c */ /* 0x000fea0000300000 */
.L_x_30:
[----:B------:R-:W-:Y:S05]  /*1a70*/  BSYNC.RECONVERGENT B0 ;  /* 0x0000000000007941 */ /* 0x000fea0003800200 */
.L_x_29:
        /* <DEDUP_REMOVED lines=20> */
[----:B------:R-:W-:Y:S01]  /*1bc0*/  UIADD3 UR8, UPT, UPT, UR8, 0x10400, URZ ;  /* 0x0001040008087890 */ /* 0x000fe2000fffe0ff */
[----:B------:R-:W-:Y:S01]  /*1bd0*/  UMOV UR9, UR17 ;  /* 0x0000001100097c82 */ /* 0x000fe20008000000 */
[----:B------:R-:W-:Y:S01]  /*1be0*/  UMOV UR10, UR18 ;  /* 0x00000012000a7c82 */ /* 0x000fe20008000000 */
[----:B------:R-:W-:Y:S01]  /*1bf0*/  UIADD3 UR24, UPT, UPT, UR24, 0x1, URZ ;  /* 0x0000000118187890 */ /* 0x000fe2000fffe0ff */
[----:B------:R-:W-:-:S03]  /*1c00*/  UMOV UR25, UR6 ;  /* 0x0000000600197c82 */ /* 0x000fc60008000000 */
[----:B------:R1:W-:Y:S01]  /*1c10*/  UTMALDG.3D [UR16], [UR30], desc[UR26] ;  /* 0x00001a101e0075b4 */ /* 0x0003e20008011000 */
[----:B------:R-:W-:Y:S01]  /*1c20*/  UISETP.NE.AND UP0, UPT, UR24, UR21, UPT ;  /* 0x000000151800728c */ /* 0x000fe2000bf05270 */
[----:B------:R1:W-:Y:S08]  /*1c30*/  UTMALDG.3D [UR8], [UR28], desc[UR26] ;  /* 0x00001a081c0075b4 */ /* 0x0003f00008011000 */
[----:B------:R-:W-:Y:S05]  /*1c40*/  BRA.U UP0, `(.L_x_31) ;  /* 0xfffffffd00607547 */ /* 0x000fea000b83ffff */
.L_x_26:
[C---:B-1----:R-:W-:Y:S01]  /*1c50*/  LEA R2, R16.reuse, UR4, 0x3 ;  /* 0x0000000410027c11 */ /* 0x042fe2000f8e18ff */
[----:B------:R-:W-:Y:S01]  /*1c60*/  NOP ;  /* 0x0000000000007918 */ /* 0x000fe20000000000 */
[----:B--2---:R-:W-:Y:S02]  /*1c70*/  SHF.L.U32 R3, R13, 0x1f, RZ ;  /* 0x0000001f0d037819 */ /* 0x004fe400000006ff */
[----:B------:R-:W-:Y:S02]  /*1c80*/  LEA R4, R16, UR4, 0x4 ;  /* 0x0000000410047c11 */ /* 0x000fe4000f8e20ff */
[----:B------:R-:W1:Y:S02]  /*1c90*/  SYNCS.PHASECHK.TRANS64.TRYWAIT P0, [R2+URZ+0x70], R3 ;  /* 0x00007003020075a7 */ /* 0x000e6400080011ff */
[----:B-1----:R-:W-:Y:S05]  /*1ca0*/  @!P0 BRA `(.L_x_32) ;  /* 0x0000006c00e48947 */ /* 0x002fea0003800000 */
.L_x_132:
[----:B------:R-:W2:Y:S01]  /*1cb0*/  LDS.128 R4, [R4+0x100] ;  /* 0x0001000004047984 */ /* 0x000ea20000000c00 */
[----:B---3--:R-:W-:Y:S01]  /*1cc0*/  ISETP.GE.AND P0, PT, R40, 0x1, PT ;  /* 0x000000012800780c */ /* 0x008fe20003f06270 */
[----:B-1----:R-:W-:Y:S01]  /*1cd0*/  VIADD R2, R2, 0x80 ;  /* 0x0000008002027836 */ /* 0x002fe20000000000 */
[----:B------:R-:W-:Y:S01]  /*1ce0*/  @!PT LDS RZ, [RZ] ;  /* 0x00000000fffff984 */ /* 0x000fe20000000800 */
[----:B------:R-:W-:Y:S01]  /*1cf0*/  @!PT LDS RZ, [RZ] ;  /* 0x00000000fffff984 */ /* 0x000fe20000000800 */
[----:B------:R-:W-:Y:S01]  /*1d00*/  @!PT LDS RZ, [RZ] ;  /* 0x00000000fffff984 */ /* 0x000fe20000000800 */
[----:B------:R-:W-:Y:S01]  /*1d10*/  @!PT LDS RZ, [RZ] ;  /* 0x00000000fffff984 */ /* 0x000fe20000000800 */
[----:B------:R1:W-:Y:S06]  /*1d20*/  MEMBAR.ALL.CTA ;  /* 0x0000000000007992 */ /* 0x0003ec0000008000 */
[----:B-1----:R-:W1:Y:S01]  /*1d30*/  FENCE.VIEW.ASYNC.S ;  /* 0x00000000000073c6 */ /* 0x002e620000000000 */
[----:B------:R-:W-:-:S04]  /*1d40*/  PRMT R2, RZ, 0x654, R2 ;  /* 0x00000654ff027816 */ /* 0x000fc80000000002 */
[----:B-1----:R1:W-:Y:S01]  /*1d50*/  SYNCS.ARRIVE.TRANS64.RED.A1T0 RZ, [R2+URZ], RZ ;  /* 0x000000ff02ff79a7 */ /* 0x0023e200081004ff */
[----:B--2---:R-:W-:-:S13]  /*1d60*/  LOP3.LUT P2, RZ, R6, 0x1, RZ, 0xc0, !PT ;  /* 0x0000000106ff7812 */ /* 0x004fda000784c0ff */
[----:B------:R-:W-:Y:S01]  /*1d70*/  @P2 SHF.R.U32.HI R3, RZ, 0x10, R5 ;  /* 0x00000010ff032819 */ /* 0x000fe20000011605 */
[----:B------:R-:W-:Y:S01]  /*1d80*/  VOTEU.ANY UP0, P2 ;  /* 0x0000000000ff7886 */ /* 0x000fe20001000100 */
[----:B------:R-:W-:Y:S02]  /*1d90*/  @P2 MOV R10, R4 ;  /* 0x00000004000a2202 */ /* 0x000fe40000000f00 */
[----:B------:R-:W-:Y:S02]  /*1da0*/  @P2 R2UR.BROADCAST UR8, R3 ;  /* 0x00000000030822ca */ /* 0x000fe400008e0000 */
[----:B------:R-:W-:-:S11]  /*1db0*/  @P2 LOP3.LUT R9, R5, 0xffff, RZ, 0xc0, !PT ;  /* 0x0000ffff05092812 */ /* 0x000fd600078ec0ff */
[----:B------:R-:W-:Y:S01]  /*1dc0*/  @UP0 UMOV UR36, UR8 ;  /* 0x0000000800240c82 */ /* 0x000fe20008000000 */
[----:B-1----:R-:W-:Y:S05]  /*1dd0*/  @!P0 BRA `(.L_x_33) ;  /* 0x0000000000b88947 */ /* 0x002fea0003800000 */
[----:B------:R-:W4:Y:S01]  /*1de0*/  LDC.64 R4, c[0x0][0xb18] ;  /* 0x0002c600ff047b82 */ /* 0x000f220000000a00 */
[----:B------:R-:W-:-:S07]  /*1df0*/  ISETP.NE.AND P3, PT, R40, 0x1, PT ;  /* 0x000000012800780c */ /* 0x000fce0003f65270 */
[----:B------:R-:W1:Y:S08]  /*1e00*/  LDC.64 R6, c[0x0][0xb10] ;  /* 0x0002c400ff067b82 */ /* 0x000e700000000a00 */
[----:B------:R-:W2:Y:S08]  /*1e10*/  LDC R14, c[0x0][0xb20] ;  /* 0x0002c800ff0e7b82 */ /* 0x000eb00000000800 */
[----:B------:R-:W3:Y:S01]  /*1e20*/  LDC R15, c[0x0][0xb0c] ;  /* 0x0002c300ff0f7b82 */ /* 0x000ee20000000800 */
[----:B----4-:R-:W-:Y:S01]  /*1e30*/  IMAD.HI.U32 R19, R0, R5, RZ ;  /* 0x0000000500137227 */ /* 0x010fe200078e00ff */
[----:B------:R-:W-:-:S03]  /*1e40*/  ISETP.NE.AND P0, PT, R4, 0x1, PT ;  /* 0x000000010400780c */ /* 0x000fc60003f05270 */
[----:B------:R-:W-:-:S03]  /*1e50*/  IMAD.HI.U32 R5, R9, R5, RZ ;  /* 0x0000000509057227 */ /* 0x000fc600078e00ff */
[----:B------:R-:W4:Y:S01]  /*1e60*/  LDC.64 R2, c[0x0][0xb28] ;  /* 0x0002ca00ff027b82 */ /* 0x000f220000000a00 */
[----:B-1----:R-:W-:-:S04]  /*1e70*/  IMAD.HI.U32 R20, R8, R6, RZ ;  /* 0x0000000608147227 */ /* 0x002fc800078e00ff */
[----:B------:R-:W-:Y:S01]  /*1e80*/  IMAD.HI.U32 R21, R10, R6, RZ ;  /* 0x000000060a157227 */ /* 0x000fe200078e00ff */
[----:B------:R-:W-:Y:S02]  /*1e90*/  SHF.R.U32.HI R20, RZ, R7, R20 ;  /* 0x00000007ff147219 */ /* 0x000fe40000011614 */
[-C--:B--2---:R-:W-:Y:S02]  /*1ea0*/  SHF.R.U32.HI R19, RZ, R14.reuse, R19 ;  /* 0x0000000eff137219 */ /* 0x084fe40000011613 */
[----:B------:R-:W-:Y:S02]  /*1eb0*/  SHF.R.U32.HI R5, RZ, R14, R5 ;  /* 0x0000000eff057219 */ /* 0x000fe40000011605 */
[----:B------:R-:W-:Y:S02]  /*1ec0*/  SEL R19, R0, R19, !P0 ;  /* 0x0000001300137207 */ /* 0x000fe40004000000 */
[----:B------:R-:W-:Y:S02]  /*1ed0*/  SHF.R.U32.HI R21, RZ, R7, R21 ;  /* 0x00000007ff157219 */ /* 0x000fe40000011615 */
[----:B---3--:R-:W-:-:S02]  /*1ee0*/  ISETP.NE.AND P1, PT, R15, 0x1, PT ;  /* 0x000000010f00780c */ /* 0x008fc40003f25270 */
[----:B------:R-:W-:Y:S02]  /*1ef0*/  SEL R5, R9, R5, !P0 ;  /* 0x0000000509057207 */ /* 0x000fe40004000000 */
[----:B------:R-:W-:Y:S02]  /*1f00*/  SEL R20, R8, R20, !P1 ;  /* 0x0000001408147207 */ /* 0x000fe40004800000 */
[----:B------:R-:W-:Y:S01]  /*1f10*/  SEL R21, R10, R21, !P1 ;  /* 0x000000150a157207 */ /* 0x000fe20004800000 */
[----:B----4-:R-:W-:-:S04]  /*1f20*/  IMAD.HI.U32 R18, R19, R2, RZ ;  /* 0x0000000213127227 */ /* 0x010fc800078e00ff */
        /* <DEDUP_REMOVED lines=10> */
[----:B------:R-:W-:-:S04]  /*1fd0*/  @!P0 IMAD.HI.U32 R7, R21, R2, RZ ;  /* 0x0000000215078227 */ /* 0x000fc800078e00ff */
[----:B------:R-:W-:Y:S01]  /*1fe0*/  IMAD.MOV R2, RZ, RZ, -R6 ;  /* 0x000000ffff027224 */ /* 0x000fe200078e0a06 */
[----:B------:R-:W-:Y:S02]  /*1ff0*/  @!P0 SHF.R.U32.HI R3, RZ, R3, R7 ;  /* 0x00000003ff038219 */ /* 0x000fe40000011607 */
[----:B------:R-:W-:Y:S01]  /*2000*/  IADD3 R7, PT, PT, -R5, RZ, RZ ;  /* 0x000000ff05077210 */ /* 0x000fe20007ffe1ff */
[----:B------:R-:W-:Y:S01]  /*2010*/  IMAD R2, R40, R2, R5 ;  /* 0x0000000228027224 */ /* 0x000fe200078e0205 */
        /* <DEDUP_REMOVED lines=10> */
.L_x_33:
[----:B------:R-:W1:Y:S02]  /*20c0*/  LDCU UR8, c[0x0][0xb30] ;  /* 0x00016600ff0877ac */ /* 0x000e640008000800 */
[----:B-1----:R-:W-:-:S09]  /*20d0*/  UISETP.NE.AND UP0, UPT, UR8, 0x1, UPT ;  /* 0x000000010800788c */ /* 0x002fd2000bf05270 */
[----:B------:R-:W-:Y:S05]  /*20e0*/  BRA.U UP0, `(.L_x_34) ;  /* 0x0000000100407547 */ /* 0x000fea000b800000 */
[----:B------:R-:W1:Y:S08]  /*20f0*/  LDC.64 R4, c[0x0][0xb10] ;  /* 0x0002c400ff047b82 */ /* 0x000e700000000a00 */
[----:B------:R-:W2:Y:S08]  /*2100*/  LDC.64 R2, c[0x0][0xb18] ;  /* 0x0002c600ff027b82 */ /* 0x000eb00000000a00 */
[----:B------:R-:W3:Y:S08]  /*2110*/  LDC R6, c[0x0][0xb20] ;  /* 0x0002c800ff067b82 */ /* 0x000ef00000000800 */
[----:B------:R-:W4:Y:S01]  /*2120*/  LDC R7, c[0x0][0xb0c] ;  /* 0x0002c300ff077b82 */ /* 0x000f220000000800 */
[----:B-1----:R-:W-:-:S05]  /*2130*/  IMAD.HI.U32 R4, R10, R4, RZ ;  /* 0x000000040a047227 */ /* 0x002fca00078e00ff */
[----:B------:R-:W-:Y:S01]  /*2140*/  SHF.R.U32.HI R4, RZ, R5, R4 ;  /* 0x00000005ff047219 */ /* 0x000fe20000011604 */
[----:B--2---:R-:W-:Y:S01]  /*2150*/  IMAD.HI.U32 R3, R9, R3, RZ ;  /* 0x0000000309037227 */ /* 0x004fe200078e00ff */
[----:B------:R-:W-:-:S04]  /*2160*/  ISETP.NE.AND P0, PT, R2, 0x1, PT ;  /* 0x000000010200780c */ /* 0x000fc80003f05270 */
[----:B---3--:R-:W-:-:S04]  /*2170*/  SHF.R.U32.HI R3, RZ, R6, R3 ;  /* 0x00000006ff037219 */ /* 0x008fc80000011603 */
[----:B------:R-:W-:Y:S02]  /*2180*/  SEL R3, R9, R3, !P0 ;  /* 0x0000000309037207 */ /* 0x000fe40004000000 */
[----:B----4-:R-:W-:-:S04]  /*2190*/  ISETP.NE.AND P1, PT, R7, 0x1, PT ;  /* 0x000000010700780c */ /* 0x010fc80003f25270 */
[----:B------:R-:W-:-:S05]  /*21a0*/  SEL R4, R10, R4, !P1 ;  /* 0x000000040a047207 */ /* 0x000fca0004800000 */
[----:B------:R-:W-:Y:S02]  /*21b0*/  IMAD.IADD R5, R3, 0x1, -R4 ;  /* 0x0000000103057824 */ /* 0x000fe400078e0a04 */
[----:B------:R-:W-:Y:S02]  /*21c0*/  IMAD.IADD R3, R4, 0x1, -R3 ;  /* 0x0000000104037824 */ /* 0x000fe400078e0a03 */
[----:B------:R-:W-:Y:S02]  /*21d0*/  IMAD R10, R5, R7, R10 ;  /* 0x00000007050a7224 */ /* 0x000fe400078e020a */
[----:B------:R-:W-:-:S07]  /*21e0*/  IMAD R9, R3, R2, R9 ;  /* 0x0000000203097224 */ /* 0x000fce00078e0209 */
.L_x_34:
[----:B------:R-:W-:Y:S01]  /*21f0*/  VIADD R16, R16, 0x1 ;  /* 0x0000000110107836 */ /* 0x000fe20000000000 */
[----:B------:R-:W-:Y:S01]  /*2200*/  PLOP3.LUT P1, PT, PT, PT, PT, 0x80, 0x8 ;  /* 0x000000000008781c */ /* 0x000fe20003f2f070 */
[----:B------:R-:W-:Y:S02]  /*2210*/  IMAD.IADD R15, R10, 0x1, R87 ;  /* 0x000000010a0f7824 */ /* 0x000fe400078e0257 */
[----:B------:R-:W-:Y:S01]  /*2220*/  IMAD.IADD R14, R9, 0x1, R86 ;  /* 0x00000001090e7824 */ /* 0x000fe200078e0256 */
[----:B------:R-:W-:-:S04]  /*2230*/  ISETP.NE.AND P0, PT, R16, 0x2, PT ;  /* 0x000000021000780c */ /* 0x000fc80003f05270 */
[----:B------:R-:W-:Y:S02]  /*2240*/  SEL R2, RZ, 0x1, P0 ;  /* 0x00000001ff027807 */ /* 0x000fe40000000000 */
[----:B------:R-:W-:Y:S02]  /*2250*/  SEL R16, R16, RZ, P0 ;  /* 0x000000ff10107207 */ /* 0x000fe40000000000 */
[----:B------:R-:W-:Y:S01]  /*2260*/  LOP3.LUT R13, R13, R2, RZ, 0x3c, !PT ;  /* 0x000000020d0d7212 */ /* 0x000fe200078e3cff */
[----:B------:R-:W-:Y:S06]  /*2270*/  @P2 BRA `(.L_x_35) ;  /* 0xfffffff000a02947 */ /* 0x000fec000383ffff */
[----:B------:R-:W-:Y:S01]  /*2280*/  UIADD3 UR5, UPT, UPT, UR4, 0x10, URZ ;  /* 0x0000001004057890 */ /* 0x000fe2000fffe0ff */
[----:B------:R-:W-:-:S03]  /*2290*/  SHF.L.U32 R2, R17, 0x1f, RZ ;  /* 0x0000001f11027819 */ /* 0x000fc600000006ff */
[----:B------:R-:W-:-:S09]  /*22a0*/  ULEA UR4, UR6, UR5, 0x3 ;  /* 0x0000000506047291 */ /* 0x000fd2000f8e18ff */
[----:B------:R-:W1:Y:S02]  /*22b0*/  SYNCS.PHASECHK.TRANS64.TRYWAIT P0, [UR4], R2 ;  /* 0x00000002ff0075a7 */ /* 0x000e640008001104 */
[----:B-1----:R-:W-:Y:S05]  /*22c0*/  @!P0 BRA `(.L_x_36) ;  /* 0x0000006800708947 */ /* 0x002fea0003800000 */
.L_x_134:
[----:B------:R-:W-:-:S04]  /*22d0*/  UIADD3 UR6, UPT, UPT, UR6, 0x1, URZ ;  /* 0x0000000106067890 */ /* 0x000fc8000fffe0ff */
[----:B------:R-:W-:-:S04]  /*22e0*/  UISETP.NE.AND UP0, UPT, UR6, 0x2, UPT ;  /* 0x000000020600788c */ /* 0x000fc8000bf05270 */
[----:B------:R-:W-:Y:S02]  /*22f0*/  USEL UR4, URZ, 0x1, UP0 ;  /* 0x00000001ff047887 */ /* 0x000fe40008000000 */
[----:B------:R-:W-:-:S04]  /*2300*/  USEL UR6, UR6, URZ, UP0 ;  /* 0x000000ff06067287 */ /* 0x000fc80008000000 */
[----:B------:R-:W-:Y:S01]  /*2310*/  ULEA UR6, UR6, UR5, 0x3 ;  /* 0x0000000506067291 */ /* 0x000fe2000f8e18ff */
[----:B-1----:R-:W-:-:S04]  /*2320*/  LOP3.LUT R2, R17, UR4, RZ, 0x3c, !PT ;  /* 0x0000000411027c12 */ /* 0x002fc8000f8e3cff */
[----:B------:R-:W-:Y:S01]  /*2330*/  SHF.L.U32 R2, R2, 0x1f, RZ ;  /* 0x0000001f02027819 */ /* 0x000fe200000006ff */
[----:B----4-:R-:W-:-:S07]  /*2340*/  IMAD.U32 R0, RZ, RZ, UR6 ;  /* 0x00000006ff007e24 */ /* 0x010fce000f8e00ff */
.L_x_37:
[----:B-1----:R1:W2:Y:S02]  /*2350*/  SYNCS.PHASECHK.TRANS64.TRYWAIT P0, [R0+URZ], R2 ;  /* 0x00000002000075a7 */ /* 0x0022a400080011ff */
[----:B--2---:R-:W-:Y:S05]  /*2360*/  @!P0 NANOSLEEP.SYNCS 0x989680 ;  /* 0x009896800000895d */ /* 0x004fea0003900000 */
[----:B------:R-:W2:Y:S02]  /*2370*/  @!P0 SYNCS.PHASECHK.TRANS64 P0, [R0+URZ], R2 ;  /* 0x00000002000085a7 */ /* 0x000ea400080010ff */
[----:B--2---:R-:W-:Y:S05]  /*2380*/  @P0 EXIT ;  /* 0x000000000000094d */ /* 0x004fea0003800000 */
[----:B------:R-:W-:Y:S05]  /*2390*/  BRA `(.L_x_37) ;  /* 0xfffffffc00ec7947 */ /* 0x000fea000383ffff */
.L_x_17:
[----:B------:R-:W-:-:S04]  /*23a0*/  UISETP.NE.AND UP1, UPT, UR37, URZ, UPT ;  /* 0x000000ff2500728c */ /* 0x000fc8000bf25270 */
[----:B------:R-:W-:-:S09]  /*23b0*/  UISETP.NE.OR UP1, UPT, UR8, 0x1, UP1 ;  /* 0x000000010800788c */ /* 0x000fd20008f25670 */
[----:B------:R-:W-:Y:S05]  /*23c0*/  BRA.U UP1, `(.L_x_38) ;  /* 0x0000000501487547 */ /* 0x000fea000b800000 */
[----:B------:R-:W-:Y:S01]  /*23d0*/  ISETP.NE.AND P2, PT, R2, RZ, PT ;  /* 0x000000ff0200720c */ /* 0x000fe20003f45270 */
[----:B------:R-:W-:Y:S01]  /*23e0*/  IMAD.MOV.U32 R12, RZ, RZ, 0x1 ;  /* 0x00000001ff0c7424 */ /* 0x000fe200078e00ff */
[----:B------:R-:W-:Y:S02]  /*23f0*/  CS2R R10, SRZ ;  /* 0x00000000000a7805 */ /* 0x000fe4000001ff00 */
[----:B------:R-:W-:Y:S01]  /*2400*/  CS2R R8, SRZ ;  /* 0x0000000000087805 */ /* 0x000fe2000001ff00 */
[----:B------:R-:W-:Y:S01]  /*2410*/  UMOV UR4, 0x400 ;  /* 0x0000040000047882 */ /* 0x000fe20000000000 */
[----:B------:R-:W-:Y:S01]  /*2420*/  UMOV UR6, URZ ;  /* 0x000000ff00067c82 */ /* 0x000fe20008000000 */
[----:B------:R-:W-:-:S12]  /*2430*/  ULEA UR37, UR37, UR4, 0x18 ;  /* 0x0000000425257291 */ /* 0x000fd8000f8ec0ff */
.L_x_42:
[----:B------:R-:W-:Y:S02]  /*2440*/  LEA R0, R8, UR37, 0x3 ;  /* 0x0000002508007c11 */ /* 0x000fe4000f8e18ff */
[----:B------:R-:W-:-:S03]  /*2450*/  SHF.L.U32 R4, R9, 0x1f, RZ ;  /* 0x0000001f09047819 */ /* 0x000fc600000006ff */
[----:B------:R-:W-:Y:S01]  /*2460*/  VIADD R5, R0, 0xe0 ;  /* 0x000000e000057836 */ /* 0x000fe20000000000 */
[----:B------:R-:W1:Y:S02]  /*2470*/  SYNCS.PHASECHK.TRANS64.TRYWAIT P0, [R0+URZ+0xd0], R4 ;  /* 0x0000d004000075a7 */ /* 0x000e6400080011ff */
[----:B-1----:R-:W-:Y:S05]  /*2480*/  @!P0 BRA `(.L_x_39) ;  /* 0x0000006800188947 */ /* 0x002fea0003800000 */
.L_x_135:
[----:B------:R-:W-:Y:S01]  /*2490*/  ULEA UR5, UR6, UR37, 0x3 ;  /* 0x0000002506057291 */ /* 0x000fe2000f8e18ff */
[----:B-1----:R-:W-:Y:S01]  /*24a0*/  PRMT R0, RZ, 0x654, R5 ;  /* 0x00000654ff007816 */ /* 0x002fe20000000005 */
[----:B------:R-:W-:Y:S01]  /*24b0*/  @!P2 IMAD.MOV.U32 R4, RZ, RZ, 0x10 ;  /* 0x00000010ff04a424 */ /* 0x000fe200078e00ff */
[----:B------:R-:W-:Y:S01]  /*24c0*/  SHF.L.U32 R5, R12, 0x1f, RZ ;  /* 0x0000001f0c057819 */ /* 0x000fe200000006ff */
[----:B------:R-:W-:Y:S01]  /*24d0*/  UIADD3 UR4, UPT, UPT, UR5, 0x70, URZ ;  /* 0x0000007005047890 */ /* 0x000fe2000fffe0ff */
[----:B------:R1:W-:Y:S05]  /*24e0*/  SYNCS.ARRIVE.TRANS64.RED.A1T0 RZ, [R0+URZ], RZ ;  /* 0x000000ff00ff79a7 */ /* 0x0003ea00081004ff */
[----:B------:R-:W-:Y:S01]  /*24f0*/  IMAD.U32 R6, RZ, RZ, UR4 ;  /* 0x00000004ff067e24 */ /* 0x000fe2000f8e00ff */
[----:B------:R-:W2:Y:S04]  /*2500*/  SYNCS.PHASECHK.TRANS64.TRYWAIT P0, [UR5+0x80], R5 ;  /* 0x00008005ff0075a7 */ /* 0x000ea80008001105 */
[----:B------:R-:W-:Y:S01]  /*2510*/  PRMT R6, R2, 0x654, R6 ;  /* 0x0000065402067816 */ /* 0x000fe20000000006 */
[----:B-12---:R-:W-:Y:S06]  /*2520*/  @!P0 BRA `(.L_x_40) ;  /* 0x0000006800048947 */ /* 0x006fec0003800000 */
.L_x_137:
[----:B------:R-:W-:Y:S01]  /*2530*/  ULEA UR4, UR6, UR37, 0x4 ;  /* 0x0000002506047291 */ /* 0x000fe2000f8e20ff */
[----:B------:R-:W-:Y:S01]  /*2540*/  SEL R3, R6, R3, !P2 ;  /* 0x0000000306037207 */ /* 0x000fe20005000000 */
[----:B------:R-:W-:Y:S01]  /*2550*/  UIADD3 UR5, UPT, UPT, UR5, 0x70, URZ ;  /* 0x0000007005057890 */ /* 0x000fe2000fffe0ff */
[----:B-1----:R-:W-:Y:S01]  /*2560*/  LEA R0, R11, UR37, 0x3 ;  /* 0x000000250b007c11 */ /* 0x002fe2000f8e18ff */
[----:B------:R-:W-:Y:S01]  /*2570*/  UIADD3 UR4, UPT, UPT, UR4, 0x100, URZ ;  /* 0x0000010004047890 */ /* 0x000fe2000fffe0ff */
[----:B------:R1:W-:Y:S01]  /*2580*/  @!P2 SYNCS.ARRIVE.TRANS64.RED RZ, [R3+URZ], R4 ;  /* 0x0000000403ffa9a7 */ /* 0x0003e200080004ff */
[----:B------:R-:W-:Y:S01]  /*2590*/  UIADD3 UR6, UPT, UPT, UR6, 0x1, URZ ;  /* 0x0000000106067890 */ /* 0x000fe2000fffe0ff */
[----:B------:R-:W-:-:S03]  /*25a0*/  VIADD R8, R8, 0x1 ;  /* 0x0000000108087836 */ /* 0x000fc60000000000 */
[----:B------:R-:W-:Y:S02]  /*25b0*/  UISETP.NE.AND UP0, UPT, UR6, 0x2, UPT ;  /* 0x000000020600788c */ /* 0x000fe4000bf05270 */
[----:B------:R-:W-:Y:S01]  /*25c0*/  ISETP.NE.AND P0, PT, R8, 0x2, PT ;  /* 0x000000020800780c */ /* 0x000fe20003f05270 */
[----:B------:R-:W-:Y:S06]  /*25d0*/  UGETNEXTWORKID.BROADCAST [UR4], [UR5] ;  /* 0x00000000040073ca */ /* 0x000fec0008000100 */
[----:B------:R-:W-:Y:S02]  /*25e0*/  USEL UR4, URZ, 0x1, UP0 ;  /* 0x00000001ff047887 */ /* 0x000fe40008000000 */
[----:B------:R-:W-:-:S04]  /*25f0*/  USEL UR6, UR6, URZ, UP0 ;  /* 0x000000ff06067287 */ /* 0x000fc80008000000 */
[----:B------:R-:W-:Y:S02]  /*2600*/  LOP3.LUT R12, R12, UR4, RZ, 0x3c, !PT ;  /* 0x000000040c0c7c12 */ /* 0x000fe4000f8e3cff */
[----:B-1----:R-:W-:-:S04]  /*2610*/  SHF.L.U32 R4, R10, 0x1f, RZ ;  /* 0x0000001f0a047819 */ /* 0x002fc800000006ff */
[----:B------:R-:W1:Y:S02]  /*2620*/  SYNCS.PHASECHK.TRANS64.TRYWAIT P1, [R0+URZ+0x70], R4 ;  /* 0x00007004000075a7 */ /* 0x000e6400080211ff */
[----:B-1----:R-:W-:Y:S05]  /*2630*/  @!P1 BRA `(.L_x_41) ;  /* 0x0000006400d89947 */ /* 0x002fea0003800000 */
.L_x_138:
[C---:B-1----:R-:W-:Y:S01]  /*2640*/  LEA R4, R11.reuse, UR37, 0x4 ;  /* 0x000000250b047c11 */ /* 0x042fe2000f8e20ff */
[----:B------:R-:W-:Y:S01]  /*2650*/  VIADD R0, R0, 0x80 ;  /* 0x0000008000007836 */ /* 0x000fe20000000000 */
[----:B------:R-:W-:Y:S01]  /*2660*/  SEL R8, R8, RZ, P0 ;  /* 0x000000ff08087207 */ /* 0x000fe20000000000 */
[----:B------:R-:W-:-:S03]  /*2670*/  VIADD R11, R11, 0x1 ;  /* 0x000000010b0b7836 */ /* 0x000fc60000000000 */
[----:B------:R-:W1:Y:S01]  /*2680*/  LDS.128 R4, [R4+0x100] ;  /* 0x0001000004047984 */ /* 0x000e620000000c00 */
[----:B------:R-:W-:Y:S02]  /*2690*/  PRMT R0, RZ, 0x654, R0 ;  /* 0x00000654ff007816 */ /* 0x000fe40000000000 */
[C---:B------:R-:W-:Y:S01]  /*26a0*/  ISETP.NE.AND P1, PT, R11.reuse, 0x2, PT ;  /* 0x000000020b00780c */ /* 0x040fe20003f25270 */
[----:B------:R-:W-:Y:S01]  /*26b0*/  @!PT LDS RZ, [RZ] ;  /* 0x00000000fffff984 */ /* 0x000fe20000000800 */
[----:B------:R-:W-:Y:S01]  /*26c0*/  @!PT LDS RZ, [RZ] ;  /* 0x00000000fffff984 */ /* 0x000fe20000000800 */
[----:B------:R-:W-:Y:S01]  /*26d0*/  @!PT LDS RZ, [RZ] ;  /* 0x00000000fffff984 */ /* 0x000fe20000000800 */
[----:B------:R-:W-:Y:S01]  /*26e0*/  @!PT LDS RZ, [RZ] ;  /* 0x00000000fffff984 */ /* 0x000fe20000000800 */
[----:B------:R2:W-:Y:S06]  /*26f0*/  MEMBAR.ALL.CTA ;  /* 0x0000000000007992 */ /* 0x0005ec0000008000 */
[----:B--2---:R-:W2:Y:S01]  /*2700*/  FENCE.VIEW.ASYNC.S ;  /* 0x00000000000073c6 */ /* 0x004ea20000000000 */
[----:B------:R-:W-:Y:S01]  /*2710*/  SEL R11, R11, RZ, P1 ;  /* 0x000000ff0b0b7207 */ /* 0x000fe20000800000 */
[----:B--2---:R2:W-:Y:S01]  /*2720*/  SYNCS.ARRIVE.TRANS64.RED.A1T0 RZ, [R0+URZ], RZ ;  /* 0x000000ff00ff79a7 */ /* 0x0045e200081004ff */
[----:B-1----:R-:W-:-:S02]  /*2730*/  LOP3.LUT P3, RZ, R6, 0x1, RZ, 0xc0, !PT ;  /* 0x0000000106ff7812 */ /* 0x002fc4000786c0ff */
[----:B------:R-:W-:-:S04]  /*2740*/  SEL R4, RZ, 0x1, P1 ;  /* 0x00000001ff047807 */ /* 0x000fc80000800000 */
[----:B------:R-:W-:Y:S02]  /*2750*/  LOP3.LUT R10, R10, R4, RZ, 0x3c, !PT ;  /* 0x000000040a0a7212 */ /* 0x000fe400078e3cff */
[----:B--2---:R-:W-:-:S04]  /*2760*/  SEL R0, RZ, 0x1, P0 ;  /* 0x00000001ff007807 */ /* 0x004fc80000000000 */
[----:B------:R-:W-:Y:S01]  /*2770*/  LOP3.LUT R9, R9, R0, RZ, 0x3c, !PT ;  /* 0x0000000009097212 */ /* 0x000fe200078e3cff */
[----:B------:R-:W-:Y:S06]  /*2780*/  @P3 BRA `(.L_x_42) ;  /* 0xfffffffc002c3947 */ /* 0x000fec000383ffff */
[----:B------:R-:W-:Y:S01]  /*2790*/  ULEA UR5, UR6, UR37, 0x3 ;  /* 0x0000002506057291 */ /* 0x000fe2000f8e18ff */
[----:B------:R-:W-:-:S08]  /*27a0*/  SHF.L.U32 R2, R12, 0x1f, RZ ;  /* 0x0000001f0c027819 */ /* 0x000fd000000006ff */
[----:B------:R-:W1:Y:S02]  /*27b0*/  SYNCS.PHASECHK.TRANS64 P0, [UR5+0x80], R2 ;  /* 0x00008002ff0075a7 */ /* 0x000e640008001005 */
[----:B-1----:R-:W-:Y:S05]  /*27c0*/  @P0 BRA `(.L_x_43) ;  /* 0x0000000000080947 */ /* 0x002fea0003800000 */
[----:B------:R-:W1:Y:S02]  /*27d0*/  SYNCS.PHASECHK.TRANS64.TRYWAIT P0, [UR5+0x80], R2 ;  /* 0x00008002ff0075a7 */ /* 0x000e640008001105 */
[----:B-1----:R-:W-:Y:S05]  /*27e0*/  @!P0 BRA `(.L_x_44) ;  /* 0x0000006400808947 */ /* 0x002fea0003800000 */
.L_x_43:
[----:B------:R-:W-:-:S04]  /*27f0*/  UIADD3 UR4, UPT, UPT, UR6, 0x1, URZ ;  /* 0x0000000106047890 */ /* 0x000fc8000fffe0ff */
[----:B------:R-:W-:-:S04]  /*2800*/  UISETP.NE.AND UP0, UPT, UR4, 0x2, UPT ;  /* 0x000000020400788c */ /* 0x000fc8000bf05270 */
[----:B------:R-:W-:Y:S02]  /*2810*/  USEL UR7, URZ, 0x1, UP0 ;  /* 0x00000001ff077887 */ /* 0x000fe40008000000 */
[----:B------:R-:W-:-:S04]  /*2820*/  USEL UR4, UR4, URZ, UP0 ;  /* 0x000000ff04047287 */ /* 0x000fc80008000000 */
[----:B------:R-:W-:Y:S01]  /*2830*/  ULEA UR4, UR4, UR37, 0x3 ;  /* 0x0000002504047291 */ /* 0x000fe2000f8e18ff */
[----:B-1----:R-:W-:-:S04]  /*2840*/  LOP3.LUT R2, R12, UR7, RZ, 0x3c, !PT ;  /* 0x000000070c027c12 */ /* 0x002fc8000f8e3cff */
[----:B------:R-:W-:-:S04]  /*2850*/  SHF.L.U32 R0, R2, 0x1f, RZ ;  /* 0x0000001f02007819 */ /* 0x000fc800000006ff */
[----:B------:R-:W1:Y:S02]  /*2860*/  SYNCS.PHASECHK.TRANS64 P0, [UR4+0x80], R0 ;  /* 0x00008000ff0075a7 */ /* 0x000e640008001004 */
[----:B-1----:R-:W-:Y:S05]  /*2870*/  @P0 EXIT ;  /* 0x000000000000094d */ /* 0x002fea0003800000 */
[----:B------:R-:W-:Y:S02]  /*2880*/  SHF.L.U32 R2, R2, 0x1f, RZ ;  /* 0x0000001f02027819 */ /* 0x000fe400000006ff */
[----:B------:R-:W-:-:S07]  /*2890*/  MOV R0, UR4 ;  /* 0x0000000400007c02 */ /* 0x000fce0008000f00 */
.L_x_45:
[----:B-1----:R1:W2:Y:S02]  /*28a0*/  SYNCS.PHASECHK.TRANS64.TRYWAIT P0, [R0+URZ+0x80], R2 ;  /* 0x00008002000075a7 */ /* 0x0022a400080011ff */
[----:B--2---:R-:W-:Y:S05]  /*28b0*/  @!P0 NANOSLEEP.SYNCS 0x989680 ;  /* 0x009896800000895d */ /* 0x004fea0003900000 */
[----:B------:R-:W2:Y:S02]  /*28c0*/  @!P0 SYNCS.PHASECHK.TRANS64 P0, [R0+URZ+0x80], R2 ;  /* 0x00008002000085a7 */ /* 0x000ea400080010ff */
[----:B--2---:R-:W-:Y:S05]  /*28d0*/  @P0 EXIT ;  /* 0x000000000000094d */ /* 0x004fea0003800000 */
[----:B------:R-:W-:Y:S05]  /*28e0*/  BRA `(.L_x_45) ;  /* 0xfffffffc00ec7947 */ /* 0x000fea000383ffff */
.L_x_38:
[----:B------:R-:W-:-:S09]  /*28f0*/  UISETP.NE.AND UP1, UPT, UR8, URZ, UPT ;  /* 0x000000ff0800728c */ /* 0x000fd2000bf25270 */
[----:B------:R-:W-:Y:S05]  /*2900*/  BRA.U UP1, `(.L_x_46) ;  /* 0x0000000d01b47547 */ /* 0x000fea000b800000 */
[----:B------:R-:W-:Y:S01]  /*2910*/  UMOV UR4, 0x40 ;  /* 0x0000004000047882 */ /* 0x000fe20000000000 */
[----:B------:R-:W-:Y:S01]  /*2920*/  NOP ;  /* 0x0000000000007918 */ /* 0x000fe20000000000 */
[----:B------:R-:W-:Y:S01]  /*2930*/  ULEA UR4, UR37, UR4, 0x18 ;  /* 0x0000000425047291 */ /* 0x000fe2000f8ec0ff */
[----:B------:R-:W-:Y:S02]  /*2940*/  UMOV UR5, 0x400 ;  /* 0x0000040000057882 */ /* 0x000fe40000000000 */
[----:B------:R-:W-:-:S06]  /*2950*/  ULEA UR37, UR37, UR5, 0x18 ;  /* 0x0000000525257291 */ /* 0x000fcc000f8ec0ff */
[----:B------:R-:W1:Y:S02]  /*2960*/  LDS.U8 R0, [UR4+0x1c] ;  /* 0x00001c04ff007984 */ /* 0x000e640008000000 */
[----:B-1----:R-:W-:-:S13]  /*2970*/  ISETP.NE.AND P0, PT, R0, RZ, PT ;  /* 0x000000ff0000720c */ /* 0x002fda0003f05270 */
[----:B------:R-:W-:Y:S05]  /*2980*/  @P0 BRA `(.L_x_47) ;  /* 0x0000000000580947 */ /* 0x000fea0003800000 */
[----:B------:R-:W-:-:S13]  /*2990*/  ELECT P0, URZ, PT ;  /* 0x0000000000ff782f */ /* 0x000fda0003800000 */
[----:B------:R-:W-:Y:S05]  /*29a0*/  @!P0 BRA `(.L_x_48) ;  /* 0x0000000000608947 */ /* 0x000fea0003800000 */
[----:B------:R-:W-:Y:S01]  /*29b0*/  UMOV UR5, 0x10 ;  /* 0x0000001000057882 */ /* 0x000fe20000000000 */
[----:B------:R-:W-:Y:S01]  /*29c0*/  HFMA2 R0, -RZ, RZ, 0, 5.9604644775390625e-08 ;  /* 0x00000001ff007431 */ /* 0x000fe200000001ff */
[----:B------:R-:W-:-:S03]  /*29d0*/  MOV R2, 0xffff ;  /* 0x0000ffff00027802 */ /* 0x000fc60000000f00 */
[----:B------:R-:W-:Y:S04]  /*29e0*/  DEPBAR.LE SB1, 0x36 ;  /* 0x00009d800000791a */ /* 0x000fe80000000000 */
[----:B------:R-:W1:Y:S02]  /*29f0*/  UTCATOMSWS.FIND_AND_SET.ALIGN UP0, UR5, UR5 ;  /* 0x00000005000575e3 */ /* 0x000e640008000800 */
[----:B-1----:R-:W-:Y:S01]  /*2a00*/  MOV R3, UR5 ;  /* 0x0000000500037c02 */ /* 0x002fe20008000f00 */
[----:B------:R-:W-:Y:S06]  /*2a10*/  BRA.U UP0, `(.L_x_49) ;  /* 0x0000000100187547 */ /* 0x000fec000b800000 */
.L_x_50:
[----:B------:R-:W-:Y:S05]  /*2a20*/  NANOSLEEP 0x64 ;  /* 0x000000640000795d */ /* 0x000fea0003800000 */
[----:B------:R-:W-:-:S05]  /*2a30*/  UMOV UR5, 0x10 ;  /* 0x0000001000057882 */ /* 0x000fca0000000000 */
[----:B------:R-:W-:Y:S04]  /*2a40*/  DEPBAR.LE SB1, 0x36 ;  /* 0x00009d800000791a */ /* 0x000fe80000000000 */
[----:B------:R-:W1:Y:S02]  /*2a50*/  UTCATOMSWS.FIND_AND_SET.ALIGN UP0, UR5, UR5 ;  /* 0x00000005000575e3 */ /* 0x000e640008000800 */
[----:B-1----:R-:W-:Y:S01]  /*2a60*/  MOV R3, UR5 ;  /* 0x0000000500037c02 */ /* 0x002fe20008000f00 */
[----:B------:R-:W-:Y:S05]  /*2a70*/  BRA.U !UP0, `(.L_x_50) ;  /* 0xfffffffd08e87547 */ /* 0x000fea000b83ffff */
.L_x_49:
[-C--:B------:R-:W-:Y:S02]  /*2a80*/  SHF.L.U32 R2, R2, R3.reuse, RZ ;  /* 0x0000000302027219 */ /* 0x080fe400000006ff */
[----:B------:R-:W-:Y:S01]  /*2a90*/  SHF.L.U32 R0, R0, R3, RZ ;  /* 0x0000000300007219 */ /* 0x000fe200000006ff */
[----:B------:R-:W-:Y:S02]  /*2aa0*/  IMAD.SHL.U32 R3, R3, 0x20, RZ ;  /* 0x0000002003037824 */ /* 0x000fe400078e00ff */
[----:B------:R1:W-:Y:S04]  /*2ab0*/  ATOMS.OR RZ, [UR4+0x14], R2 ;  /* 0x00001402ffff798c */ /* 0x0003e8000b000004 */
[----:B------:R1:W-:Y:S04]  /*2ac0*/  ATOMS.OR RZ, [UR4+0x18], R0 ;  /* 0x00001800ffff798c */ /* 0x0003e8000b000004 */
[----:B------:R1:W-:Y:S01]  /*2ad0*/  STS [UR37+0x120], R3 ;  /* 0x00012003ff007988 */ /* 0x0003e20008000825 */
[----:B------:R-:W-:Y:S05]  /*2ae0*/  BRA `(.L_x_48) ;  /* 0x0000000000107947 */ /* 0x000fea0003800000 */
.L_x_47:
[----:B------:R-:W-:Y:S02]  /*2af0*/  MOV R0, 0xffffffff ;  /* 0xffffffff00007802 */ /* 0x000fe40000000f00 */
[----:B------:R-:W-:-:S03]  /*2b00*/  MOV R2, 0x2b30 ;  /* 0x00002b3000027802 */ /* 0x000fc60000000f00 */
[----:B------:R1:W-:Y:S04]  /*2b10*/  STS [UR37+0x120], R0 ;  /* 0x00012000ff007988 */ /* 0x0003e80008000825 */
[----:B-1-3-5:R-:W-:Y:S05]  /*2b20*/  CALL.REL.NOINC `($__internal_1_$__cuda_sm10x_tcgen05_guardrail_trap_phase_invalid_during_alloc) ;  /* 0x0000006800c87944 */ /* 0x02afea0003c00000 */
.L_x_48:
[----:B------:R-:W-:Y:S05]  /*2b30*/  WARPSYNC.ALL ;  /* 0x0000000000007948 */ /* 0x000fea0003800000 */
[----:B------:R-:W2:Y:S01]  /*2b40*/  S2UR UR5, SR_CgaCtaId ;  /* 0x00000000000579c3 */ /* 0x000ea20000008800 */
[----:B------:R-:W-:Y:S01]  /*2b50*/  UMOV UR4, 0x400 ;  /* 0x0000040000047882 */ /* 0x000fe20000000000 */
[----:B------:R-:W-:-:S06]  /*2b60*/  NOP ;  /* 0x0000000000007918 */ /* 0x000fcc0000000000 */
[----:B------:R-:W-:Y:S06]  /*2b70*/  BAR.ARV 0x6, 0xa0 ;  /* 0x0182800000007b1d */ /* 0x000fec0000002000 */
[----:B------:R-:W4:Y:S01]  /*2b80*/  LDCU UR7, c[0x0][0x38c] ;  /* 0x00007180ff0777ac */ /* 0x000f220008000800 */
[----:B------:R-:W-:Y:S01]  /*2b90*/  IMAD.MOV.U32 R11, RZ, RZ, 0x1 ;  /* 0x00000001ff0b7424 */ /* 0x000fe200078e00ff */
[----:B------:R-:W-:Y:S01]  /*2ba0*/  CS2R R8, SRZ ;  /* 0x0000000000087805 */ /* 0x000fe2000001ff00 */
[----:B------:R-:W-:Y:S01]  /*2bb0*/  IMAD.MOV.U32 R10, RZ, RZ, RZ ;  /* 0x000000ffff0a7224 */ /* 0x000fe200078e00ff */
[----:B------:R-:W3:Y:S01]  /*2bc0*/  LDCU UR6, c[0x0][0x38c] ;  /* 0x00007180ff0677ac */ /* 0x000ee20008000800 */
[----:B------:R-:W-:Y:S01]  /*2bd0*/  UMOV UR15, URZ ;  /* 0x000000ff000f7c82 */ /* 0x000fe20008000000 */
[----:B------:R-:W-:Y:S01]  /*2be0*/  UMOV UR14, URZ ;  /* 0x000000ff000e7c82 */ /* 0x000fe20008000000 */
[----:B--2---:R-:W-:Y:S01]  /*2bf0*/  ULEA UR5, UR5, UR4, 0x18 ;  /* 0x0000000405057291 */ /* 0x004fe2000f8ec0ff */
[----:B------:R-:W-:Y:S01]  /*2c00*/  UMOV UR24, 0x0 ;  /* 0x0000000000187882 */ /* 0x000fe20000000000 */
[----:B------:R-:W-:-:S02]  /*2c10*/  UMOV UR25, 0x8200490 ;  /* 0x0820049000197882 */ /* 0x000fc40000000000 */
[----:B------:R-:W-:Y:S02]  /*2c20*/  UIADD3 UR10, UPT, UPT, UR5, 0x8400, URZ ;  /* 0x00008400050a7890 */ /* 0x000fe4000fffe0ff */
[----:B------:R-:W-:Y:S02]  /*2c30*/  UIADD3 UR11, UPT, UPT, UR5, 0x10400, URZ ;  /* 0x00010400050b7890 */ /* 0x000fe4000fffe0ff */
[----:B----4-:R-:W-:Y:S01]  /*2c40*/  UIADD3 UR7, UPT, UPT, UR7, 0x3f, URZ ;  /* 0x0000003f07077890 */ /* 0x010fe2000fffe0ff */
[----:B-1----:R-:W1:Y:S01]  /*2c50*/  LDS R0, [UR5+0x120] ;  /* 0x00012005ff007984 */ /* 0x002e620008000800 */
[----:B------:R-:W-:Y:S02]  /*2c60*/  USHF.R.U32.HI UR10, URZ, 0x4, UR10 ;  /* 0x00000004ff0a7899 */ /* 0x000fe4000801160a */
[----:B------:R-:W-:Y:S02]  /*2c70*/  USHF.R.S32.HI UR4, URZ, 0x1f, UR7 ;  /* 0x0000001fff047899 */ /* 0x000fe40008011407 */
[----:B------:R-:W-:-:S02]  /*2c80*/  USHF.R.U32.HI UR11, URZ, 0x4, UR11 ;  /* 0x00000004ff0b7899 */ /* 0x000fc4000801160b */
[----:B------:R-:W-:Y:S02]  /*2c90*/  ULEA.HI UR4, UR4, UR7, URZ, 0x6 ;  /* 0x0000000704047291 */ /* 0x000fe4000f8f30ff */
[----:B------:R-:W-:Y:S02]  /*2ca0*/  ULOP3.LUT UR10, UR10, 0x3fff, URZ, 0xc0, !UPT ;  /* 0x00003fff0a0a7892 */ /* 0x000fe4000f8ec0ff */
[----:B------:R-:W-:Y:S02]  /*2cb0*/  USHF.R.S32.HI UR4, URZ, 0x6, UR4 ;  /* 0x00000006ff047899 */ /* 0x000fe40008011404 */
[----:B------:R-:W-:Y:S02]  /*2cc0*/  ULOP3.LUT UR11, UR11, 0x3fff, URZ, 0xc0, !UPT ;  /* 0x00003fff0b0b7892 */ /* 0x000fe4000f8ec0ff */
[----:B------:R-:W-:Y:S01]  /*2cd0*/  UISETP.LT.AND UP0, UPT, UR4, 0x1, UPT ;  /* 0x000000010400788c */ /* 0x000fe2000bf01270 */
[----:B------:R-:W-:Y:S01]  /*2ce0*/  UMOV UR22, 0x0 ;  /* 0x0000000000167882 */ /* 0x000fe20000000000 */
[----:B------:R-:W-:-:S02]  /*2cf0*/  UMOV UR23, 0x8200490 ;  /* 0x0820049000177882 */ /* 0x000fc40000000000 */
[----:B------:R-:W-:Y:S02]  /*2d00*/  USEL UR9, UR4, 0x1, !UP0 ;  /* 0x0000000104097887 */ /* 0x000fe4000c000000 */
[----:B------:R-:W-:Y:S02]  /*2d10*/  ULOP3.LUT UR10, UR10, 0x10000, URZ, 0xfc, !UPT ;  /* 0x000100000a0a7892 */ /* 0x000fe4000f8efcff */
[----:B------:R-:W-:Y:S02]  /*2d20*/  ULOP3.LUT UR11, UR11, 0x10000, URZ, 0xfc, !UPT ;  /* 0x000100000b0b7892 */ /* 0x000fe4000f8efcff */
[----:B------:R-:W-:Y:S02]  /*2d30*/  UIADD3 UR9, UPT, UPT, -UR9, URZ, URZ ;  /* 0x000000ff09097290 */ /* 0x000fe4000fffe1ff */
[----:B---3--:R-:W-:Y:S01]  /*2d40*/  UISETP.GE.AND UP3, UPT, UR6, 0x1, UPT ;  /* 0x000000010600788c */ /* 0x008fe2000bf66270 */
[----:B------:R-:W-:Y:S01]  /*2d50*/  UMOV UR20, 0x0 ;  /* 0x0000000000147882 */ /* 0x000fe20000000000 */
[----:B------:R-:W-:Y:S01]  /*2d60*/  UMOV UR21, 0x8200490 ;  /* 0x0820049000157882 */ /* 0x000fe20000000000 */
[----:B------:R-:W-:Y:S01]  /*2d70*/  UMOV UR18, 0x0 ;  /* 0x0000000000127882 */ /* 0x000fe20000000000 */
[----:B------:R-:W-:Y:S01]  /*2d80*/  UMOV UR19, 0x8200490 ;  /* 0x0820049000137882 */ /* 0x000fe20000000000 */
[----:B-1----:R-:W-:-:S15]  /*2d90*/  R2UR UR16, R0 ;  /* 0x00000000001072ca */ /* 0x002fde00000e0000 */
.L_x_57:
[----:B------:R-:W-:Y:S02]  /*2da0*/  LEA R0, R10, UR5, 0x3 ;  /* 0x000000050a007c11 */ /* 0x000fe4000f8e18ff */
[----:B------:R-:W-:Y:S02]  /*2db0*/  SHF.L.U32 R2, R9, 0x1f, RZ ;  /* 0x0000001f09027819 */ /* 0x000fe400000006ff */
[----:B------:R-:W-:Y:S01]  /*2dc0*/  PLOP3.LUT P0, PT, PT, PT, UP3, 0x80, 0x8 ;  /* 0x000000000008781c */ /* 0x000fe20003f0f038 */
[----:B------:R-:W-:Y:S01]  /*2dd0*/  VIADD R3, R0, 0x80 ;  /* 0x0000008000037836 */ /* 0x000fe20000000000 */
[----:B-1----:R-:W1:Y:S02]  /*2de0*/  SYNCS.PHASECHK.TRANS64.TRYWAIT P1, [R0+URZ+0x70], R2 ;  /* 0x00007002000075a7 */ /* 0x002e6400080211ff */
[----:B-1-3--:R-:W-:Y:S09]  /*2df0*/  @!P1 BRA `(.L_x_51) ;  /* 0x0000006000149947 */ /* 0x00aff20003800000 */
.L_x_140:
[----:B------:R-:W-:Y:S01]  /*2e00*/  LEA R4, R10, UR5, 0x4 ;  /* 0x000000050a047c11 */ /* 0x000fe2000f8e20ff */
[----:B------:R-:W-:Y:S01]  /*2e10*/  @UP3 ULEA UR6, UR14, UR5, 0x3 ;  /* 0x000000050e063291 */ /* 0x000fe2000f8e18ff */
[----:B------:R-:W-:Y:S01]  /*2e20*/  PLOP3.LUT P2, PT, PT, PT, PT, 0x80, 0x8 ;  /* 0x000000000008781c */ /* 0x000fe20003f4f070 */
[----:B------:R-:W-:Y:S01]  /*2e30*/  ULEA UR7, UR15, UR5, 0x3 ;  /* 0x000000050f077291 */ /* 0x000fe2000f8e18ff */
[----:B------:R-:W-:Y:S01]  /*2e40*/  PRMT R3, RZ, 0x654, R3 ;  /* 0x00000654ff037816 */ /* 0x000fe20000000003 */
[----:B------:R-:W-:Y:S01]  /*2e50*/  ULEA UR8, UR15, UR16, 0x7 ;  /* 0x000000100f087291 */ /* 0x000fe2000f8e38ff */
[----:B------:R-:W2:Y:S01]  /*2e60*/  LDS.128 R4, [R4+0x100] ;  /* 0x0001000004047984 */ /* 0x000ea20000000c00 */
[----:B-1----:R-:W-:Y:S02]  /*2e70*/  @P0 SHF.L.U32 R2, R8, 0x1f, RZ ;  /* 0x0000001f08020819 */ /* 0x002fe400000006ff */
[----:B------:R-:W-:Y:S01]  /*2e80*/  SHF.L.U32 R0, R11, 0x1f, RZ ;  /* 0x0000001f0b007819 */ /* 0x000fe200000006ff */
[----:B------:R-:W-:Y:S01]  /*2e90*/  @!PT LDS RZ, [RZ] ;  /* 0x00000000fffff984 */ /* 0x000fe20000000800 */
[----:B------:R-:W-:Y:S01]  /*2ea0*/  @!PT LDS RZ, [RZ] ;  /* 0x00000000fffff984 */ /* 0x000fe20000000800 */
[----:B------:R-:W-:Y:S01]  /*2eb0*/  @!PT LDS RZ, [RZ] ;  /* 0x00000000fffff984 */ /* 0x000fe20000000800 */
[----:B------:R-:W-:Y:S01]  /*2ec0*/  @!PT LDS RZ, [RZ] ;  /* 0x00000000fffff984 */ /* 0x000fe20000000800 */
[----:B------:R1:W-:Y:S06]  /*2ed0*/  MEMBAR.ALL.CTA ;  /* 0x0000000000007992 */ /* 0x0003ec0000008000 */
[----:B-1----:R-:W1:Y:S02]  /*2ee0*/  FENCE.VIEW.ASYNC.S ;  /* 0x00000000000073c6 */ /* 0x002e640000000000 */
[----:B-1----:R1:W-:Y:S01]  /*2ef0*/  SYNCS.ARRIVE.TRANS64.RED.A1T0 RZ, [R3+URZ], RZ ;  /* 0x000000ff03ff79a7 */ /* 0x0023e200081004ff */
[----:B------:R1:W3:Y:S01]  /*2f00*/  @P0 SYNCS.PHASECHK.TRANS64.TRYWAIT P2, [UR6], R2 ;  /* 0x00000002ff0005a7 */ /* 0x0002e20008041106 */
[----:B--2---:R-:W-:Y:S01]  /*2f10*/  LOP3.LUT P1, RZ, R6, 0x1, RZ, 0xc0, !PT ;  /* 0x0000000106ff7812 */ /* 0x004fe2000782c0ff */
[----:B------:R-:W2:Y:S02]  /*2f20*/  SYNCS.PHASECHK.TRANS64.TRYWAIT P0, [UR7+0xb0], R0 ;  /* 0x0000b000ff0075a7 */ /* 0x000ea40008001107 */
[----:B-123--:R-:W-:Y:S10]  /*2f30*/  @!P0 BRA `(.L_x_52) ;  /* 0x0000005c00d88947 */ /* 0x00eff40003800000 */
.L_x_142:
[----:B------:R-:W-:Y:S01]  /*2f40*/  IADD3 R10, PT, PT, R10, 0x1, RZ ;  /* 0x000000010a0a7810 */ /* 0x000fe20007ffe0ff */
[----:B------:R-:W-:Y:S06]  /*2f50*/  BRA.U !UP3, `(.L_x_53) ;  /* 0x000000010bc07547 */ /* 0x000fec000b800000 */
[----:B------:R-:W-:Y:S01]  /*2f60*/  UPLOP3.LUT UP4, UPT, UPT, UPT, UPT, 0x40, 0x4 ;  /* 0x000000000004789c */ /* 0x000fe20003f8e870 */
[----:B------:R-:W-:Y:S01]  /*2f70*/  UMOV UR13, UR9 ;  /* 0x00000009000d7c82 */ /* 0x000fe20008000000 */
[----:B------:R-:W-:Y:S01]  /*2f80*/  UMOV UR12, UR4 ;  /* 0x00000004000c7c82 */ /* 0x000fe20008000000 */
[----:B------:R-:W-:-:S08]  /*2f90*/  UMOV UR17, UR14 ;  /* 0x0000000e00117c82 */ /* 0x000fd00008000000 */
.L_x_56:
[----:B------:R-:W-:Y:S02]  /*2fa0*/  UIADD3 UR13, UPT, UPT, UR13, 0x1, URZ ;  /* 0x000000010d0d7890 */ /* 0x000fe4000fffe0ff */
[----:B--2---:R-:W-:Y:S02]  /*2fb0*/  ULEA UR6, UR17, UR5, 0x3 ;  /* 0x0000000511067291 */ /* 0x004fe4000f8e18ff */
[----:B------:R-:W-:Y:S01]  /*2fc0*/  UISETP.NE.AND UP0, UPT, UR13, URZ, UPT ;  /* 0x000000ff0d00728c */ /* 0x000fe2000bf05270 */
[----:B---3--:R-:W-:Y:S10]  /*2fd0*/  @P2 BRA `(.L_x_54) ;  /* 0x00000000000c2947 */ /* 0x008ff40003800000 */
[----:B-1----:R-:W-:Y:S04]  /*2fe0*/  SHF.L.U32 R2, R8, 0x1f, RZ ;  /* 0x0000001f08027819 */ /* 0x002fe800000006ff */
[----:B------:R-:W1:Y:S02]  /*2ff0*/  SYNCS.PHASECHK.TRANS64.TRYWAIT P0, [UR6], R2 ;  /* 0x00000002ff0075a7 */ /* 0x000e640008001106 */
[----:B-1----:R-:W-:Y:S05]  /*3000*/  @!P0 BRA `(.L_x_55) ;  /* 0x0000005c00bc8947 */ /* 0x002fea0003800000 */
.L_x_54:
[----:B------:R-:W-:Y:S01]  /*3010*/  UISETP.NE.AND UP1, UPT, UR12, 0x1, UPT ;  /* 0x000000010c00788c */ /* 0x000fe2000bf25270 */
[----:B------:R-:W-:Y:S01]  /*3020*/  PLOP3.LUT P2, PT, PT, PT, PT, 0x80, 0x8 ;  /* 0x000000000008781c */ /* 0x000fe20003f4f070 */
[----:B------:R-:W-:Y:S02]  /*3030*/  UIADD3 UR14, UPT, UPT, UR17, 0x1, URZ ;  /* 0x00000001110e7890 */ /* 0x000fe4000fffe0ff */
[----:B------:R-:W-:Y:S02]  /*3040*/  ULEA UR28, UR17, UR11, 0xa ;  /* 0x0000000b111c7291 */ /* 0x000fe4000f8e50ff */
[----:B------:R-:W-:Y:S01]  /*3050*/  UISETP.NE.AND UP2, UPT, UR14, 0x2, UPT ;  /* 0x000000020e00788c */ /* 0x000fe2000bf45270 */
[----:B------:R-:W-:Y:S01]  /*3060*/  PLOP3.LUT P0, PT, PT, PT, UP1, 0x80, 0x8 ;  /* 0x000000000008781c */ /* 0x000fe20003f0f018 */
[----:B------:R-:W-:Y:S02]  /*3070*/  UIADD3 UR40, UPT, UPT, UR28, 0x2, URZ ;  /* 0x000000021c287890 */ /* 0x000fe4000fffe0ff */
[----:B------:R-:W-:Y:S02]  /*3080*/  USEL UR27, URZ, 0x1, UP2 ;  /* 0x00000001ff1b7887 */ /* 0x000fe40009000000 */
[----:B------:R-:W-:Y:S02]  /*3090*/  USEL UR14, UR14, URZ, UP2 ;  /* 0x000000ff0e0e7287 */ /* 0x000fe40009000000 */
[----:B------:R-:W-:Y:S02]  /*30a0*/  UIADD3 UR36, UPT, UPT, UR28, 0x4, URZ ;  /* 0x000000041c247890 */ /* 0x000fe4000fffe0ff */
[----:B------:R-:W-:Y:S01]  /*30b0*/  @UP1 ULEA UR26, UR14, UR5, 0x3 ;  /* 0x000000050e1a1291 */ /* 0x000fe2000f8e18ff */
[----:B------:R-:W-:Y:S01]  /*30c0*/  LOP3.LUT R8, R8, UR27, RZ, 0x3c, !PT ;  /* 0x0000001b08087c12 */ /* 0x000fe2000f8e3cff */
[----:B------:R-:W-:Y:S02]  /*30d0*/  UIADD3 UR32, UPT, UPT, UR28, 0x6, URZ ;  /* 0x000000061c207890 */ /* 0x000fe4000fffe0ff */
[----:B------:R-:W-:Y:S01]  /*30e0*/  UIADD3 UR6, UPT, UPT, UR6, 0x10, URZ ;  /* 0x0000001006067890 */ /* 0x000fe2000fffe0ff */
[----:B-1----:R-:W-:Y:S01]  /*30f0*/  @P0 SHF.L.U32 R0, R8, 0x1f, RZ ;  /* 0x0000001f08000819 */ /* 0x002fe200000006ff */
[----:B------:R-:W-:Y:S01]  /*3100*/  UIADD3 UR12, UPT, UPT, UR12, -0x1, URZ ;  /* 0xffffffff0c0c7890 */ /* 0x000fe2000fffe0ff */
[----:B------:R-:W-:Y:S02]  /*3110*/  UMOV UR29, 0x40004040 ;  /* 0x40004040001d7882 */ /* 0x000fe40000000000 */
[----:B------:R2:W3:Y:S01]  /*3120*/  @P0 SYNCS.PHASECHK.TRANS64.TRYWAIT P2, [UR26], R0 ;  /* 0x00000000ff0005a7 */ /* 0x0004e2000804111a */
[----:B------:R-:W-:Y:S01]  /*3130*/  ULEA UR26, UR17, UR10, 0xa ;  /* 0x0000000a111a7291 */ /* 0x000fe2000f8e50ff */
[----:B------:R-:W-:Y:S01]  /*3140*/  UMOV UR27, 0x40004040 ;  /* 0x40004040001b7882 */ /* 0x000fe20000000000 */
[----:B------:R-:W-:Y:S02]  /*3150*/  UMOV UR41, 0x40004040 ;  /* 0x4000404000297882 */ /* 0x000fe40000000000 */
[----:B------:R-:W-:Y:S02]  /*3160*/  UIADD3 UR38, UPT, UPT, UR26, 0x2, URZ ;  /* 0x000000021a267890 */ /* 0x000fe4000fffe0ff */
[----:B------:R-:W-:Y:S02]  /*3170*/  UIADD3 UR34, UPT, UPT, UR26, 0x4, URZ ;  /* 0x000000041a227890 */ /* 0x000fe4000fffe0ff */
[----:B------:R-:W-:Y:S01]  /*3180*/  UIADD3 UR30, UPT, UPT, UR26, 0x6, URZ ;  /* 0x000000061a1e7890 */ /* 0x000fe2000fffe0ff */
[----:B------:R2:W-:Y:S01]  /*3190*/  UTCHMMA gdesc[UR26], gdesc[UR28], tmem[UR8], tmem[UR24], idesc[UR25], UP4 ;  /* 0x00ff181c1a0075ea */ /* 0x0005e2000a000008 */
[----:B------:R-:W-:Y:S01]  /*31a0*/  UPLOP3.LUT UP4, UPT, UPT, UPT, UPT, 0x80, 0x8 ;  /* 0x000000000008789c */ /* 0x000fe20003f8f070 */
[----:B------:R-:W-:Y:S01]  /*31b0*/  UMOV UR39, 0x40004040 ;  /* 0x4000404000277882 */ /* 0x000fe20000000000 */
[----:B------:R-:W-:Y:S01]  /*31c0*/  UMOV UR37, 0x40004040 ;  /* 0x4000404000257882 */ /* 0x000fe20000000000 */
[----:B------:R2:W-:Y:S01]  /*31d0*/  UTCHMMA gdesc[UR38], gdesc[UR40], tmem[UR8], tmem[UR22], idesc[UR23], UPT ;  /* 0x00ff1628260075ea */ /* 0x0005e2000b800008 */
[----:B------:R-:W-:Y:S01]  /*31e0*/  UMOV UR35, 0x40004040 ;  /* 0x4000404000237882 */ /* 0x000fe20000000000 */
[----:B------:R-:W-:Y:S01]  /*31f0*/  UMOV UR33, 0x40004040 ;  /* 0x4000404000217882 */ /* 0x000fe20000000000 */
[----:B------:R-:W-:Y:S01]  /*3200*/  UMOV UR31, 0x40004040 ;  /* 0x40004040001f7882 */ /* 0x000fe20000000000 */
[----:B------:R2:W-:Y:S01]  /*3210*/  UTCHMMA gdesc[UR34], gdesc[UR36], tmem[UR8], tmem[UR20], idesc[UR21], UPT ;  /* 0x00ff1424220075ea */ /* 0x0005e2000b800008 */
[----:B------:R2:W-:Y:S01]  /*3220*/  UTCHMMA gdesc[UR30], gdesc[UR32], tmem[UR8], tmem[UR18], idesc[UR19], UPT ;  /* 0x00ff12201e0075ea */ /* 0x0005e2000b800008 */
[----:B------:R2:W-:Y:S01]  /*3230*/  UTCBAR [UR6], URZ ;  /* 0x000000ff060073e9 */ /* 0x0005e200080000ff */
[----:B------:R-:W-:Y:S01]  /*3240*/  UMOV UR17, UR14 ;  /* 0x0000000e00117c82 */ /* 0x000fe20008000000 */
[----:B------:R-:W-:Y:S05]  /*3250*/  BRA.U UP0, `(.L_x_56) ;  /* 0xfffffffd00507547 */ /* 0x000fea000b83ffff */
.L_x_53:
[----:B------:R-:W-:Y:S01]  /*3260*/  UIADD3 UR15, UPT, UPT, UR15, 0x1, URZ ;  /* 0x000000010f0f7890 */ /* 0x000fe2000fffe0ff */
[C---:B------:R-:W-:Y:S01]  /*3270*/  ISETP.NE.AND P0, PT, R10.reuse, 0x2, PT ;  /* 0x000000020a00780c */ /* 0x040fe20003f05270 */
[----:B------:R-:W-:Y:S02]  /*3280*/  UIADD3 UR7, UPT, UPT, UR7, 0x90, URZ ;  /* 0x0000009007077890 */ /* 0x000fe4000fffe0ff */
[----:B------:R-:W-:Y:S01]  /*3290*/  UISETP.NE.AND UP0, UPT, UR15, 0x4, UPT ;  /* 0x000000040f00788c */ /* 0x000fe2000bf05270 */
[----:B-12---:R-:W-:Y:S02]  /*32a0*/  SEL R0, RZ, 0x1, P0 ;  /* 0x00000001ff007807 */ /* 0x006fe40000000000 */
[----:B------:R-:W-:Y:S01]  /*32b0*/  SEL R10, R10, RZ, P0 ;  /* 0x000000ff0a0a7207 */ /* 0x000fe20000000000 */
[----:B------:R-:W-:Y:S01]  /*32c0*/  USEL UR6, URZ, 0x1, UP0 ;  /* 0x00000001ff067887 */ /* 0x000fe20008000000 */
[----:B------:R-:W-:Y:S01]  /*32d0*/  LOP3.LUT R9, R9, R0, RZ, 0x3c, !PT ;  /* 0x0000000009097212 */ /* 0x000fe200078e3cff */
[----:B------:R-:W-:Y:S01]  /*32e0*/  USEL UR15, UR15, URZ, UP0 ;  /* 0x000000ff0f0f7287 */ /* 0x000fe20008000000 */
[----:B------:R1:W-:Y:S03]  /*32f0*/  UTCBAR [UR7], URZ ;  /* 0x000000ff070073e9 */ /* 0x0003e600080000ff */
[----:B------:R-:W-:Y:S01]  /*3300*/  LOP3.LUT R11, R11, UR6, RZ, 0x3c, !PT ;  /* 0x000000060b0b7c12 */ /* 0x000fe2000f8e3cff */
[----:B------:R-:W-:Y:S07]  /*3310*/  @P1 BRA `(.L_x_57) ;  /* 0xfffffff800a01947 */ /* 0x000fee000383ffff */
[----:B------:R-:W2:Y:S01]  /*3320*/  S2UR UR4, SR_CgaCtaId ;  /* 0x00000000000479c3 */ /* 0x000ea20000008800 */
[----:B------:R-:W-:Y:S01]  /*3330*/  ELECT P0, URZ, PT ;  /* 0x0000000000ff782f */ /* 0x000fe20003800000 */
[----:B------:R-:W-:Y:S01]  /*3340*/  IMAD.MOV.U32 R0, RZ, RZ, 0x1 ;  /* 0x00000001ff007424 */ /* 0x000fe200078e00ff */
[----:B------:R-:W-:Y:S01]  /*3350*/  UIADD3 UR5, UPT, UPT, UR5, 0xb0, URZ ;  /* 0x000000b005057890 */ /* 0x000fe2000fffe0ff */
[----:B------:R-:W-:Y:S01]  /*3360*/  SHF.L.U32 R2, R11, 0x1f, RZ ;  /* 0x0000001f0b027819 */ /* 0x000fe200000006ff */
[----:B------:R-:W-:-:S03]  /*3370*/  UMOV UR6, 0x40 ;  /* 0x0000004000067882 */ /* 0x000fc60000000000 */
[----:B------:R-:W-:Y:S01]  /*3380*/  UVIRTCOUNT.DEALLOC.SMPOOL 0x80 ;  /* 0x000000800000784c */ /* 0x000fe20000000000 */
[----:B--2---:R-:W-:Y:S02]  /*3390*/  ULEA UR4, UR4, UR6, 0x18 ;  /* 0x0000000604047291 */ /* 0x004fe4000f8ec0ff */
[----:B------:R-:W-:-:S07]  /*33a0*/  ULEA UR6, UR15, UR5, 0x3 ;  /* 0x000000050f067291 */ /* 0x000fce000f8e18ff */
[----:B------:R2:W-:Y:S02]  /*33b0*/  @P0 STS.U8 [UR4+0x1c], R0 ;  /* 0x00001c00ff000988 */ /* 0x0005e40008000004 */
[----:B------:R-:W4:Y:S02]  /*33c0*/  SYNCS.PHASECHK.TRANS64.TRYWAIT P0, [UR6], R2 ;  /* 0x00000002ff0075a7 */ /* 0x000f240008001106 */
[----:B--2-4-:R-:W-:Y:S05]  /*33d0*/  @!P0 BRA `(.L_x_58) ;  /* 0x0000005800e08947 */ /* 0x014fea0003800000 */
.L_x_145:
[----:B-1----:R-:W-:-:S04]  /*33e0*/  UIADD3 UR7, UPT, UPT, UR15, 0x1, URZ ;  /* 0x000000010f077890 */ /* 0x002fc8000fffe0ff */
[----:B------:R-:W-:-:S04]  /*33f0*/  UISETP.NE.AND UP0, UPT, UR7, 0x4, UPT ;  /* 0x000000040700788c */ /* 0x000fc8000bf05270 */
[----:B------:R-:W-:Y:S02]  /*3400*/  USEL UR8, URZ, 0x1, UP0 ;  /* 0x00000001ff087887 */ /* 0x000fe40008000000 */
[----:B------:R-:W-:-:S04]  /*3410*/  USEL UR7, UR7, URZ, UP0 ;  /* 0x000000ff07077287 */ /* 0x000fc80008000000 */
[----:B------:R-:W-:Y:S01]  /*3420*/  ULEA UR6, UR7, UR5, 0x3 ;  /* 0x0000000507067291 */ /* 0x000fe2000f8e18ff */
[----:B--2---:R-:W-:-:S04]  /*3430*/  LOP3.LUT R2, R11, UR8, RZ, 0x3c, !PT ;  /* 0x000000080b027c12 */ /* 0x004fc8000f8e3cff */
[----:B------:R-:W-:-:S04]  /*3440*/  SHF.L.U32 R3, R2, 0x1f, RZ ;  /* 0x0000001f02037819 */ /* 0x000fc800000006ff */
[----:B------:R-:W1:Y:S02]  /*3450*/  SYNCS.PHASECHK.TRANS64.TRYWAIT P0, [UR6], R3 ;  /* 0x00000003ff0075a7 */ /* 0x000e640008001106 */
[----:B-1----:R-:W-:Y:S05]  /*3460*/  @!P0 BRA `(.L_x_59) ;  /* 0x0000005800d48947 */ /* 0x002fea0003800000 */
.L_x_147:
[----:B------:R-:W-:-:S04]  /*3470*/  UIADD3 UR7, UPT, UPT, UR7, 0x1, URZ ;  /* 0x0000000107077890 */ /* 0x000fc8000fffe0ff */
[----:B------:R-:W-:-:S04]  /*3480*/  UISETP.NE.AND UP0, UPT, UR7, 0x4, UPT ;  /* 0x000000040700788c */ /* 0x000fc8000bf05270 */
[----:B------:R-:W-:Y:S02]  /*3490*/  USEL UR8, URZ, 0x1, UP0 ;  /* 0x00000001ff087887 */ /* 0x000fe40008000000 */
[----:B------:R-:W-:-:S04]  /*34a0*/  USEL UR7, UR7, URZ, UP0 ;  /* 0x000000ff07077287 */ /* 0x000fc80008000000 */
[----:B------:R-:W-:Y:S01]  /*34b0*/  ULEA UR6, UR7, UR5, 0x3 ;  /* 0x0000000507067291 */ /* 0x000fe2000f8e18ff */
[----:B------:R-:W-:-:S04]  /*34c0*/  LOP3.LUT R2, R2, UR8, RZ, 0x3c, !PT ;  /* 0x0000000802027c12 */ /* 0x000fc8000f8e3cff */
[----:B-1----:R-:W-:-:S04]  /*34d0*/  SHF.L.U32 R3, R2, 0x1f, RZ ;  /* 0x0000001f02037819 */ /* 0x002fc800000006ff */
[----:B------:R-:W1:Y:S02]  /*34e0*/  SYNCS.PHASECHK.TRANS64.TRYWAIT P0, [UR6], R3 ;  /* 0x00000003ff0075a7 */ /* 0x000e640008001106 */
[----:B-1----:R-:W-:Y:S05]  /*34f0*/  @!P0 BRA `(.L_x_60) ;  /* 0x0000005800c88947 */ /* 0x002fea0003800000 */
.L_x_149:
[----:B------:R-:W-:-:S04]  /*3500*/  UIADD3 UR7, UPT, UPT, UR7, 0x1, URZ ;  /* 0x0000000107077890 */ /* 0x000fc8000fffe0ff */
[----:B------:R-:W-:-:S04]  /*3510*/  UISETP.NE.AND UP0, UPT, UR7, 0x4, UPT ;  /* 0x000000040700788c */ /* 0x000fc8000bf05270 */
[----:B------:R-:W-:Y:S02]  /*3520*/  USEL UR6, URZ, 0x1, UP0 ;  /* 0x00000001ff067887 */ /* 0x000fe40008000000 */
[----:B------:R-:W-:-:S04]  /*3530*/  USEL UR7, UR7, URZ, UP0 ;  /* 0x000000ff07077287 */ /* 0x000fc80008000000 */
[----:B------:R-:W-:Y:S01]  /*3540*/  ULEA UR7, UR7, UR5, 0x3 ;  /* 0x0000000507077291 */ /* 0x000fe2000f8e18ff */
[----:B------:R-:W-:-:S04]  /*3550*/  LOP3.LUT R2, R2, UR6, RZ, 0x3c, !PT ;  /* 0x0000000602027c12 */ /* 0x000fc8000f8e3cff */
[----:B------:R-:W-:-:S04]  /*3560*/  SHF.L.U32 R2, R2, 0x1f, RZ ;  /* 0x0000001f02027819 */ /* 0x000fc800000006ff */
[----:B------:R-:W2:Y:S02]  /*3570*/  SYNCS.PHASECHK.TRANS64.TRYWAIT P0, [UR7], R2 ;  /* 0x00000002ff0075a7 */ /* 0x000ea40008001107 */
[----:B--2---:R-:W-:Y:S05]  /*3580*/  @!P0 BRA `(.L_x_61) ;  /* 0x0000005800bc8947 */ /* 0x004fea0003800000 */
.L_x_151:
[----:B------:R-:W-:Y:S01]  /*3590*/  NOP ;  /* 0x0000000000007918 */ /* 0x000fe20000000000 */
[----:B-1----:R-:W1:Y:S01]  /*35a0*/  LDS R0, [UR4+0x14] ;  /* 0x00001404ff007984 */ /* 0x002e620008000800 */
[----:B------:R-:W-:Y:S01]  /*35b0*/  ULOP3.LUT UR6, UR16, 0xffff, URZ, 0xc0, !UPT ;  /* 0x0000ffff10067892 */ /* 0x000fe2000f8ec0ff */
[----:B------:R-:W-:Y:S01]  /*35c0*/  UMOV UR8, 0xffff ;  /* 0x0000ffff00087882 */ /* 0x000fe20000000000 */
[----:B------:R-:W-:Y:S02]  /*35d0*/  UMOV UR5, 0x1 ;  /* 0x0000000100057882 */ /* 0x000fe40000000000 */
[----:B------:R-:W-:-:S04]  /*35e0*/  USHF.R.U32.HI UR6, URZ, 0x5, UR6 ;  /* 0x00000005ff067899 */ /* 0x000fc80008011606 */
[----:B------:R-:W-:Y:S02]  /*35f0*/  USHF.L.U32 UR8, UR8, UR6, URZ ;  /* 0x0000000608087299 */ /* 0x000fe400080006ff */
[----:B------:R-:W-:-:S04]  /*3600*/  USHF.L.U32 UR5, UR5, UR6, URZ ;  /* 0x0000000605057299 */ /* 0x000fc800080006ff */
[----:B-1----:R-:W-:-:S04]  /*3610*/  LOP3.LUT R0, R0, UR8, RZ, 0xc0, !PT ;  /* 0x0000000800007c12 */ /* 0x002fc8000f8ec0ff */
[----:B------:R-:W-:-:S13]  /*3620*/  ISETP.NE.AND P0, PT, R0, UR8, PT ;  /* 0x0000000800007c0c */ /* 0x000fda000bf05270 */
[----:B------:R-:W-:Y:S05]  /*3630*/  @P0 BRA `(.L_x_62) ;  /* 0x0000000000580947 */ /* 0x000fea0003800000 */
[----:B------:R-:W1:Y:S02]  /*3640*/  LDS R0, [UR4+0x18] ;  /* 0x00001804ff007984 */ /* 0x000e640008000800 */
[----:B-1----:R-:W-:-:S04]  /*3650*/  LOP3.LUT R0, R0, UR5, RZ, 0xc0, !PT ;  /* 0x0000000500007c12 */ /* 0x002fc8000f8ec0ff */
[----:B------:R-:W-:-:S13]  /*3660*/  ISETP.NE.AND P0, PT, R0, UR5, PT ;  /* 0x0000000500007c0c */ /* 0x000fda000bf05270 */
[----:B------:R-:W-:Y:S05]  /*3670*/  @P0 BRA `(.L_x_63) ;  /* 0x00000000003c0947 */ /* 0x000fea0003800000 */
[----:B------:R-:W1:Y:S01]  /*3680*/  S2R R2, SR_LANEID ;  /* 0x0000000000027919 */ /* 0x000e620000000000 */
[----:B------:R-:W-:Y:S01]  /*3690*/  ULOP3.LUT UR8, URZ, UR8, URZ, 0x33, !UPT ;  /* 0x00000008ff087292 */ /* 0x000fe2000f8e33ff */
[----:B------:R-:W-:Y:S02]  /*36a0*/  VOTEU.ANY UR7, UPT, PT ;  /* 0x0000000000077886 */ /* 0x000fe400038e0100 */
[----:B------:R-:W-:-:S03]  /*36b0*/  UFLO.U32 UR7, UR7 ;  /* 0x00000007000772bd */ /* 0x000fc600080e0000 */
[----:B------:R-:W-:-:S04]  /*36c0*/  IMAD.U32 R0, RZ, RZ, UR8 ;  /* 0x00000008ff007e24 */ /* 0x000fc8000f8e00ff */
[----:B------:R2:W4:Y:S02]  /*36d0*/  REDUX UR6, R0 ;  /* 0x00000000000673c4 */ /* 0x0005240000000000 */
[----:B------:R1:W-:Y:S02]  /*36e0*/  UTCATOMSWS.AND URZ, UR8 ;  /* 0x0000000800ff79e3 */ /* 0x0003e40008000000 */
[----:B-1----:R-:W-:Y:S02]  /*36f0*/  ISETP.EQ.U32.AND P0, PT, R2, UR7, PT ;  /* 0x0000000702007c0c */ /* 0x002fe4000bf02070 */
[----:B--2---:R-:W-:Y:S02]  /*3700*/  LOP3.LUT R0, RZ, UR5, RZ, 0x33, !PT ;  /* 0x00000005ff007c12 */ /* 0x004fe4000f8e33ff */
[----:B----4-:R-:W-:Y:S02]  /*3710*/  MOV R2, UR6 ;  /* 0x0000000600027c02 */ /* 0x010fe40008000f00 */
[----:B------:R-:W1:Y:S07]  /*3720*/  REDUX UR5, R0 ;  /* 0x00000000000573c4 */ /* 0x000e6e0000000000 */
[----:B------:R2:W-:Y:S01]  /*3730*/  @P0 ATOMS.AND RZ, [UR4+0x14], R2 ;  /* 0x00001402ffff098c */ /* 0x0005e2000a800004 */
[----:B-1----:R-:W-:-:S05]  /*3740*/  IMAD.U32 R0, RZ, RZ, UR5 ;  /* 0x00000005ff007e24 */ /* 0x002fca000f8e00ff */
[----:B------:R2:W-:Y:S01]  /*3750*/  @P0 ATOMS.AND RZ, [UR4+0x18], R0 ;  /* 0x00001800ffff098c */ /* 0x0005e2000a800004 */
[----:B------:R-:W-:Y:S05]  /*3760*/  BRA `(.L_x_64) ;  /* 0x0000000000147947 */ /* 0x000fea0003800000 */
.L_x_63:
[----:B------:R-:W-:Y:S02]  /*3770*/  MOV R2, 0x3790 ;  /* 0x0000379000027802 */ /* 0x000fe40000000f00 */
[----:B---3-5:R-:W-:Y:S05]  /*3780*/  CALL.REL.NOINC `($__internal_0_$__cuda_sm10x_tcgen05_guardrail_trap_col_being_dealloced_not_returned_by_alloc) ;  /* 0x0000005c00a47944 */ /* 0x028fea0003c00000 */
[----:B------:R-:W-:Y:S05]  /*3790*/  BRA `(.L_x_64) ;  /* 0x0000000000087947 */ /* 0x000fea0003800000 */
.L_x_62:
[----:B------:R-:W-:Y:S02]  /*37a0*/  MOV R2, 0x37c0 ;  /* 0x000037c000027802 */ /* 0x000fe40000000f00 */
[----:B---3-5:R-:W-:Y:S05]  /*37b0*/  CALL.REL.NOINC `($__internal_2_$__cuda_sm10x_tcgen05_guardrail_trap_unallocated_columns_being_dealloced) ;  /* 0x0000005c00b07944 */ /* 0x028fea0003c00000 */
.L_x_64:
[----:B------:R-:W-:Y:S01]  /*37c0*/  NOP ;  /* 0x0000000000007918 */ /* 0x000fe20000000000 */
[----:B------:R-:W-:Y:S05]  /*37d0*/  EXIT ;  /* 0x000000000000794d */ /* 0x000fea0003800000 */
.L_x_46:
[----:B------:R-:W-:-:S09]  /*37e0*/  UISETP.NE.OR UP2, UPT, UR8, 0x3, !UP2 ;  /* 0x000000030800788c */ /* 0x000fd2000d745670 */
[----:B------:R-:W-:Y:S05]  /*37f0*/  BRA.U UP2, `(.L_x_65) ;  /* 0x0000001102087547 */ /* 0x000fea000b800000 */
[----:B------:R-:W1:Y:S01]  /*3800*/  LDC R0, c[0x0][0xb30] ;  /* 0x0002cc00ff007b82 */ /* 0x000e620000000800 */
[----:B------:R-:W2:Y:S01]  /*3810*/  LDCU.64 UR8, c[0x0][0x888] ;  /* 0x00011100ff0877ac */ /* 0x000ea20008000a00 */
[----:B------:R-:W-:Y:S02]  /*3820*/  HFMA2 R27, -RZ, RZ, 0, 0 ;  /* 0x00000000ff1b7431 */ /* 0x000fe400000001ff */
[----:B------:R-:W-:Y:S01]  /*3830*/  IMAD.MOV.U32 R29, RZ, RZ, 0x1 ;  /* 0x00000001ff1d7424 */ /* 0x000fe200078e00ff */
[----:B------:R-:W-:Y:S01]  /*3840*/  MOV R25, 0x2000 ;  /* 0x0000200000197802 */ /* 0x000fe20000000f00 */
[----:B------:R-:W4:Y:S01]  /*3850*/  LDCU.64 UR4, c[0x0][0x890] ;  /* 0x00011200ff0477ac */ /* 0x000f220008000a00 */
[----:B------:R-:W-:Y:S01]  /*3860*/  IMAD.MOV.U32 R28, RZ, RZ, RZ ;  /* 0x000000ffff1c7224 */ /* 0x000fe200078e00ff */
[----:B------:R-:W3:Y:S01]  /*3870*/  LDC R24, c[0x0][0x370] ;  /* 0x0000dc00ff187b82 */ /* 0x000ee20000000800 */
[----:B------:R-:W-:Y:S01]  /*3880*/  UMOV UR7, 0x400 ;  /* 0x0000040000077882 */ /* 0x000fe20000000000 */
[----:B------:R-:W-:-:S02]  /*3890*/  UPLOP3.LUT UP1, UPT, UPT, UPT, UPT, 0x40, 0x4 ;  /* 0x000000000004789c */ /* 0x000fc40003f2e870 */
[----:B------:R-:W-:-:S04]  /*38a0*/  ULEA UR7, UR37, UR7, 0x18 ;  /* 0x0000000725077291 */ /* 0x000fc8000f8ec0ff */
[----:B------:R-:W3:Y:S01]  /*38b0*/  LDC R3, c[0x0][0xb0c] ;  /* 0x0002c300ff037b82 */ /* 0x000ee20000000800 */
[----:B------:R-:W-:Y:S02]  /*38c0*/  UIADD3 UR13, UPT, UPT, UR7, 0x38, URZ ;  /* 0x00000038070d7890 */ /* 0x000fe4000fffe0ff */
[----:B--2---:R-:W-:Y:S02]  /*38d0*/  UISETP.NE.U32.AND UP2, UPT, UR8, URZ, UPT ;  /* 0x000000ff0800728c */ /* 0x004fe4000bf45070 */
[----:B------:R-:W-:Y:S02]  /*38e0*/  UIADD3 UR33, UPT, UPT, UR7, 0x20, URZ ;  /* 0x0000002007217890 */ /* 0x000fe4000fffe0ff */
[----:B----4-:R-:W-:Y:S01]  /*38f0*/  UISETP.NE.U32.AND UP3, UPT, UR4, URZ, UPT ;  /* 0x000000ff0400728c */ /* 0x010fe2000bf65070 */
[----:B------:R-:W2:Y:S01]  /*3900*/  LDC R18, c[0x0][0xb20] ;  /* 0x0002c800ff127b82 */ /* 0x000ea20000000800 */
[----:B-1----:R-:W-:Y:S01]  /*3910*/  ISETP.NE.AND P1, PT, R0, 0x1, PT ;  /* 0x000000010000780c */ /* 0x002fe20003f25270 */
[----:B------:R-:W-:-:S02]  /*3920*/  UISETP.NE.AND.EX UP2, UPT, UR9, URZ, UPT, UP2 ;  /* 0x000000ff0900728c */ /* 0x000fc4000bf45320 */
[----:B------:R-:W-:Y:S02]  /*3930*/  UIADD3 UR25, UPT, UPT, UR7, 0x28, URZ ;  /* 0x0000002807197890 */ /* 0x000fe4000fffe0ff */
[----:B------:R-:W-:Y:S02]  /*3940*/  UIADD3 UR17, UPT, UPT, UR7, 0x30, URZ ;  /* 0x0000003007117890 */ /* 0x000fe4000fffe0ff */
[----:B------:R-:W1:Y:S01]  /*3950*/  LDC.64 R30, c[0x0][0x348] ;  /* 0x0000d200ff1e7b82 */ /* 0x000e620000000a00 */
[----:B------:R-:W-:Y:S02]  /*3960*/  UPRMT UR13, UR37, 0x654, UR13 ;  /* 0x00000654250d7896 */ /* 0x000fe4000800000d */
[----:B------:R-:W-:-:S05]  /*3970*/  UISETP.NE.AND.EX UP3, UPT, UR5, URZ, UPT, UP3 ;  /* 0x000000ff0500728c */ /* 0x000fca000bf65330 */
[----:B------:R-:W4:Y:S08]  /*3980*/  LDC.64 R16, c[0x0][0xb10] ;  /* 0x0002c400ff107b82 */ /* 0x000f300000000a00 */
[----:B------:R-:W1:Y:S08]  /*3990*/  LDC.64 R6, c[0x0][0xb18] ;  /* 0x0002c600ff067b82 */ /* 0x000e700000000a00 */
[----:B------:R-:W1:Y:S08]  /*39a0*/  LDC.64 R4, c[0x0][0xb28] ;  /* 0x0002ca00ff047b82 */ /* 0x000e700000000a00 */
[----:B--23--:R-:W1:Y:S02]  /*39b0*/  LDC R19, c[0x0][0x374] ;  /* 0x0000dd00ff137b82 */ /* 0x00ce640000000800 */
.L_x_76:
[C---:B------:R-:W-:Y:S02]  /*39c0*/  LEA R0, R28.reuse, UR7, 0x3 ;  /* 0x000000071c007c11 */ /* 0x040fe4000f8e18ff */
[----:B------:R-:W-:Y:S02]  /*39d0*/  SHF.L.U32 R2, R27, 0x1f, RZ ;  /* 0x0000001f1b027819 */ /* 0x000fe400000006ff */
[----:B------:R-:W-:Y:S02]  /*39e0*/  LEA R20, R28, UR7, 0x4 ;  /* 0x000000071c147c11 */ /* 0x000fe4000f8e20ff */
[----:B--2---:R-:W2:Y:S02]  /*39f0*/  SYNCS.PHASECHK.TRANS64.TRYWAIT P0, [R0+URZ+0x70], R2 ;  /* 0x00007002000075a7 */ /* 0x004ea400080011ff */
[----:B--2---:R-:W-:Y:S05]  /*3a00*/  @!P0 BRA `(.L_x_66) ;  /* 0x0000005400b48947 */ /* 0x004fea0003800000 */
.L_x_152:
[----:B------:R-:W-:Y:S01]  /*3a10*/  ISETP.GE.AND P0, PT, R40, 0x1, PT ;  /* 0x000000012800780c */ /* 0x000fe20003f06270 */
[----:B------:R-:W3:Y:S01]  /*3a20*/  LDS.128 R20, [R20+0x100] ;  /* 0x0001000014147984 */ /* 0x000ee20000000c00 */
[----:B--2---:R-:W-:Y:S01]  /*3a30*/  VIADD R0, R0, 0x80 ;  /* 0x0000008000007836 */ /* 0x004fe20000000000 */
[----:B------:R-:W-:Y:S01]  /*3a40*/  @!PT LDS RZ, [RZ] ;  /* 0x00000000fffff984 */ /* 0x000fe20000000800 */
[----:B------:R-:W-:Y:S01]  /*3a50*/  @!PT LDS RZ, [RZ] ;  /* 0x00000000fffff984 */ /* 0x000fe20000000800 */
[----:B------:R-:W-:Y:S01]  /*3a60*/  @!PT LDS RZ, [RZ] ;  /* 0x00000000fffff984 */ /* 0x000fe20000000800 */
[----:B------:R-:W-:Y:S01]  /*3a70*/  @!PT LDS RZ, [RZ] ;  /* 0x00000000fffff984 */ /* 0x000fe20000000800 */
[----:B------:R2:W-:Y:S06]  /*3a80*/  MEMBAR.ALL.CTA ;  /* 0x0000000000007992 */ /* 0x0005ec0000008000 */
[----:B--2---:R-:W2:Y:S01]  /*3a90*/  FENCE.VIEW.ASYNC.S ;  /* 0x00000000000073c6 */ /* 0x004ea20000000000 */
[----:B------:R-:W-:Y:S04]  /*3aa0*/  PRMT R0, RZ, 0x654, R0 ;  /* 0x00000654ff007816 */ /* 0x000fe80000000000 */
[----:B--2---:R2:W-:Y:S01]  /*3ab0*/  SYNCS.ARRIVE.TRANS64.RED.A1T0 RZ, [R0+URZ], RZ ;  /* 0x000000ff00ff79a7 */ /* 0x0045e200081004ff */
[----:B---3--:R-:W-:Y:S11]  /*3ac0*/  LOP3.LUT P3, RZ, R22, 0x1, RZ, 0xc0, !PT ;  /* 0x0000000116ff7812 */ /* 0x008ff6000786c0ff */
[----:B------:R-:W-:Y:S02]  /*3ad0*/  @!UPT UIADD3 URZ, UPT, UPT, URZ, URZ, URZ ;  /* 0x000000fffffff290 */ /* 0x000fe4000fffe0ff */
[----:B------:R-:W-:Y:S02]  /*3ae0*/  @P3 MOV R11, R20 ;  /* 0x00000014000b3202 */ /* 0x000fe40000000f00 */
[----:B------:R-:W-:Y:S01]  /*3af0*/  @P3 LOP3.LUT R10, R21, 0xffff, RZ, 0xc0, !PT ;  /* 0x0000ffff150a3812 */ /* 0x000fe200078ec0ff */
[----:B--2---:R-:W-:Y:S06]  /*3b00*/  @!P0 BRA `(.L_x_67) ;  /* 0x0000000000a48947 */ /* 0x004fec0003800000 */
[-C--:B-1----:R-:W-:Y:S01]  /*3b10*/  IMAD.HI.U32 R0, R19, R7.reuse, RZ ;  /* 0x0000000713007227 */ /* 0x082fe200078e00ff */
[----:B------:R-:W-:Y:S02]  /*3b20*/  ISETP.NE.AND P0, PT, R6, 0x1, PT ;  /* 0x000000010600780c */ /* 0x000fe40003f05270 */
[----:B------:R-:W-:Y:S01]  /*3b30*/  ISETP.NE.AND P2, PT, R40, 0x1, PT ;  /* 0x000000012800780c */ /* 0x000fe20003f45270 */
[----:B----4-:R-:W-:Y:S01]  /*3b40*/  IMAD.HI.U32 R9, R24, R16, RZ ;  /* 0x0000001018097227 */ /* 0x010fe200078e00ff */
[----:B------:R-:W-:Y:S02]  /*3b50*/  SHF.R.U32.HI R0, RZ, R18, R0 ;  /* 0x00000012ff007219 */ /* 0x000fe40000011600 */
[----:B------:R-:W-:Y:S01]  /*3b60*/  ISETP.NE.AND P4, PT, R3, 0x1, PT ;  /* 0x000000010300780c */ /* 0x000fe20003f85270 */
[----:B------:R-:W-:Y:S01]  /*3b70*/  IMAD.HI.U32 R13, R10, R7, RZ ;  /* 0x000000070a0d7227 */ /* 0x000fe200078e00ff */
[----:B------:R-:W-:Y:S02]  /*3b80*/  SHF.R.U32.HI R9, RZ, R17, R9 ;  /* 0x00000011ff097219 */ /* 0x000fe40000011609 */
[----:B------:R-:W-:Y:S01]  /*3b90*/  SEL R0, R19, R0, !P0 ;  /* 0x0000000013007207 */ /* 0x000fe20004000000 */
[----:B------:R-:W-:Y:S01]  /*3ba0*/  IMAD.HI.U32 R12, R11, R16, RZ ;  /* 0x000000100b0c7227 */ /* 0x000fe200078e00ff */
[----:B------:R-:W-:Y:S03]  /*3bb0*/  SEL R9, R24, R9, !P4 ;  /* 0x0000000918097207 */ /* 0x000fe60006000000 */
[-C--:B------:R-:W-:Y:S01]  /*3bc0*/  IMAD.HI.U32 R8, R0, R4.reuse, RZ ;  /* 0x0000000400087227 */ /* 0x080fe200078e00ff */
[----:B------:R-:W-:Y:S03]  /*3bd0*/  SHF.R.U32.HI R12, RZ, R17, R12 ;  /* 0x00000011ff0c7219 */ /* 0x000fe6000001160c */
[----:B------:R-:W-:Y:S01]  /*3be0*/  IMAD.HI.U32 R2, R9, R4, RZ ;  /* 0x0000000409027227 */ /* 0x000fe200078e00ff */
[-C--:B------:R-:W-:Y:S02]  /*3bf0*/  @P2 SHF.R.U32.HI R0, RZ, R5.reuse, R8 ;  /* 0x00000005ff002219 */ /* 0x080fe40000011608 */
[----:B------:R-:W-:Y:S02]  /*3c00*/  SHF.R.U32.HI R8, RZ, R18, R13 ;  /* 0x00000012ff087219 */ /* 0x000fe4000001160d */
[----:B------:R-:W-:Y:S01]  /*3c10*/  @P2 SHF.R.U32.HI R9, RZ, R5, R2 ;  /* 0x00000005ff092219 */ /* 0x000fe20000011602 */
[----:B------:R-:W-:Y:S01]  /*3c20*/  IMAD R0, R40, R0, RZ ;  /* 0x0000000028007224 */ /* 0x000fe200078e02ff */
[----:B------:R-:W-:Y:S02]  /*3c30*/  SEL R8, R10, R8, !P0 ;  /* 0x000000080a087207 */ /* 0x000fe40004000000 */
[----:B------:R-:W-:Y:S01]  /*3c40*/  SEL R2, R11, R12, !P4 ;  /* 0x0000000c0b027207 */ /* 0x000fe20006000000 */
[----:B------:R-:W-:Y:S01]  /*3c50*/  IMAD R12, R40, R9, RZ ;  /* 0x00000009280c7224 */ /* 0x000fe200078e02ff */
[C---:B------:R-:W-:Y:S01]  /*3c60*/  ISETP.GE.AND P0, PT, R8.reuse, R0, PT ;  /* 0x000000000800720c */ /* 0x040fe20003f06270 */
[----:B------:R-:W-:Y:S03]  /*3c70*/  IMAD.HI.U32 R0, R8, R4, RZ ;  /* 0x0000000408007227 */ /* 0x000fe600078e00ff */
[----:B------:R-:W-:Y:S02]  /*3c80*/  ISETP.GE.OR P0, PT, R2, R12, P0 ;  /* 0x0000000c0200720c */ /* 0x000fe40000706670 */
[-C--:B------:R-:W-:Y:S04]  /*3c90*/  SHF.R.U32.HI R0, RZ, R5.reuse, R0 ;  /* 0x00000005ff007219 */ /* 0x080fe80000011600 */
[----:B------:R-:W-:Y:S05]  /*3ca0*/  SEL R13, R8, R0, !P2 ;  /* 0x00000000080d7207 */ /* 0x000fea0005000000 */
[----:B------:R-:W-:Y:S02]  /*3cb0*/  IMAD.MOV R12, RZ, RZ, -R13 ;  /* 0x000000ffff0c7224 */ /* 0x000fe400078e0a0d */
[----:B------:R-:W-:Y:S04]  /*3cc0*/  @!P0 IMAD.HI.U32 R0, R2, R4, RZ ;  /* 0x0000000402008227 */ /* 0x000fe800078e00ff */
[----:B------:R-:W-:Y:S01]  /*3cd0*/  IMAD R12, R40, R12, R8 ;  /* 0x0000000c280c7224 */ /* 0x000fe200078e0208 */
[----:B------:R-:W-:Y:S04]  /*3ce0*/  @!P0 SHF.R.U32.HI R0, RZ, R5, R0 ;  /* 0x00000005ff008219 */ /* 0x000fe80000011600 */
[----:B------:R-:W-:Y:S04]  /*3cf0*/  @!P0 SEL R0, R2, R0, !P2 ;  /* 0x0000000002008207 */ /* 0x000fe80005000000 */
[----:B------:R-:W-:Y:S01]  /*3d00*/  @!P0 IADD3 R13, PT, PT, R13, -R0, RZ ;  /* 0x800000000d0d8210 */ /* 0x000fe20007ffe0ff */
[----:B------:R-:W-:Y:S01]  /*3d10*/  @!P0 IMAD R0, R9, R12, R0 ;  /* 0x0000000c09008224 */ /* 0x000fe200078e0200 */
[----:B------:R-:W-:Y:S01]  /*3d20*/  IADD3 R9, PT, PT, -R8, RZ, RZ ;  /* 0x000000ff08097210 */ /* 0x000fe20007ffe1ff */
[--C-:B------:R-:W-:Y:S02]  /*3d30*/  IMAD.MOV R12, RZ, RZ, -R2.reuse ;  /* 0x000000ffff0c7224 */ /* 0x100fe400078e0a02 */
[----:B------:R-:W-:Y:S02]  /*3d40*/  @!P0 IMAD R8, R13, R40, R2 ;  /* 0x000000280d088224 */ /* 0x000fe400078e0202 */
[----:B------:R-:W-:Y:S02]  /*3d50*/  @!P0 IMAD.MOV.U32 R2, RZ, RZ, R0 ;  /* 0x000000ffff028224 */ /* 0x000fe400078e0000 */
[----:B------:R-:W-:Y:S02]  /*3d60*/  IMAD R11, R3, R12, R11 ;  /* 0x0000000c030b7224 */ /* 0x000fe400078e020b */
[----:B------:R-:W-:Y:S02]  /*3d70*/  IMAD R10, R6, R9, R10 ;  /* 0x00000009060a7224 */ /* 0x000fe400078e020a */
[----:B------:R-:W-:Y:S02]  /*3d80*/  IMAD R11, R2, R3, R11 ;  /* 0x00000003020b7224 */ /* 0x000fe400078e020b */
[----:B------:R-:W-:Y:S02]  /*3d90*/  IMAD R10, R8, R6, R10 ;  /* 0x00000006080a7224 */ /* 0x000fe400078e020a */
.L_x_67:
[----:B------:R-:W-:Y:S05]  /*3da0*/  BRA.U UP1, `(.L_x_68) ;  /* 0x0000000101107547 */ /* 0x000fea000b800000 */
[----:B------:R-:W-:Y:S04]  /*3db0*/  MOV R2, UR6 ;  /* 0x0000000600027c02 */ /* 0x000fe80008000f00 */
[----:B------:R-:W-:Y:S04]  /*3dc0*/  SHF.L.U32 R2, R2, 0x1f, RZ ;  /* 0x0000001f02027819 */ /* 0x000fe800000006ff */
[----:B------:R-:W2:Y:S02]  /*3dd0*/  SYNCS.PHASECHK.TRANS64.TRYWAIT P0, [UR7+0x68], R2 ;  /* 0x00006802ff0075a7 */ /* 0x000ea40008001107 */
[----:B--2---:R-:W-:Y:S05]  /*3de0*/  @!P0 BRA `(.L_x_69) ;  /* 0x0000005000d08947 */ /* 0x004fea0003800000 */
.L_x_68:
[----:B------:R-:W-:Y:S02]  /*3df0*/  R2UR UR35, R15 ;  /* 0x000000000f2372ca */ /* 0x000fe400000e0000 */
[----:B------:R-:W-:Y:S02]  /*3e00*/  R2UR UR34, R14 ;  /* 0x000000000e2272ca */ /* 0x000fe400000e0000 */
[----:B------:R-:W-:Y:S02]  /*3e10*/  ISETP.NE.U32.AND P2, PT, RZ, UR4, PT ;  /* 0x00000004ff007c0c */ /* 0x000fe4000bf45070 */
[----:B------:R-:W-:Y:S02]  /*3e20*/  SHF.L.U32 R14, R29, 0x1f, RZ ;  /* 0x0000001f1d0e7819 */ /* 0x000fe400000006ff */
[----:B------:R-:W-:Y:S05]  /*3e30*/  ISETP.NE.AND.EX P2, PT, RZ, UR5, PT, P2 ;  /* 0x00000005ff007c0c */ /* 0x000fea000bf45320 */
[----:B------:R-:W-:Y:S02]  /*3e40*/  USHF.L.U32 UR35, UR35, 0x7, URZ ;  /* 0x0000000723237899 */ /* 0x000fe400080006ff */
[----:B------:R-:W-:Y:S01]  /*3e50*/  USHF.L.U32 UR34, UR34, 0x7, URZ ;  /* 0x0000000722227899 */ /* 0x000fe200080006ff */
[----:B------:R-:W-:Y:S11]  /*3e60*/  BRA.U !UP3, `(.L_x_70) ;  /* 0x000000010b347547 */ /* 0x000ff6000b800000 */
[----:B------:R-:W-:Y:S01]  /*3e70*/  UPLOP3.LUT UP0, UPT, UPT, UPT, UP2, 0x80, 0x8 ;  /* 0x000000000008789c */ /* 0x000fe20003f0f020 */
[----:B--2---:R-:W-:Y:S02]  /*3e80*/  HFMA2 R0, -RZ, RZ, 0, 5.9604644775390625e-08 ;  /* 0x00000001ff007431 */ /* 0x004fe400000001ff */
[----:B------:R-:W-:Y:S03]  /*3e90*/  IMAD.MOV.U32 R88, RZ, RZ, 0x1 ;  /* 0x00000001ff587424 */ /* 0x000fe600078e00ff */
[----:B------:R-:W-:Y:S05]  /*3ea0*/  PLOP3.LUT P0, PT, PT, PT, UP0, 0x80, 0x8 ;  /* 0x000000000008781c */ /* 0x000fea0003f0f008 */
[----:B------:R-:W2:Y:S01]  /*3eb0*/  @UP0 LDCU.64 UR10, c[0x0][0x888] ;  /* 0x00011100ff0a07ac */ /* 0x000ea20008000a00 */
[----:B------:R-:W-:Y:S07]  /*3ec0*/  @UP0 UIMAD UR8, UR36, UR4, URZ ;  /* 0x00000004240802a4 */ /* 0x000fee000f8e02ff */
[----:B------:R-:W-:Y:S01]  /*3ed0*/  @!P0 PRMT R88, R0, 0x7610, R88 ;  /* 0x0000761000588816 */ /* 0x000fe20000000058 */
[----:B--2---:R-:W-:Y:S03]  /*3ee0*/  @UP0 UIMAD.WIDE UR10, UR8, 0x4, UR10 ;  /* 0x00000004080a08a5 */ /* 0x004fe6000f8e020a */
[----:B------:R-:W2:Y:S03]  /*3ef0*/  @!UP0 LDCU UR8, c[0x0][0x880] ;  /* 0x00011000ff0887ac */ /* 0x000ea60008000800 */
[----:B------:R-:W-:Y:S01]  /*3f00*/  IMAD.U32 R8, RZ, RZ, UR10 ;  /* 0x0000000aff087e24 */ /* 0x000fe2000f8e00ff */
[----:B------:R-:W-:Y:S05]  /*3f10*/  MOV R9, UR11 ;  /* 0x0000000b00097c02 */ /* 0x000fea0008000f00 */
[----:B-----5:R3:W5:Y:S02]  /*3f20*/  @P0 LDG.E R49, desc[UR46][R8.64] ;  /* 0x0000002e08310981 */ /* 0x020764000c1e1900 */
[----:B--23--:R-:W-:Y:S07]  /*3f30*/  @!P0 IMAD.U32 R49, RZ, RZ, UR8 ;  /* 0x00000008ff318e24 */ /* 0x00cfee000f8e00ff */
.L_x_70:
[----:B-----5:R-:W-:Y:S01]  /*3f40*/  @!P2 FSETP.EQ.AND P0, PT, R49, RZ, PT ;  /* 0x000000ff3100a20b */ /* 0x020fe20003f02000 */
[----:B------:R-:W-:Y:S01]  /*3f50*/  @!UPT UIADD3 URZ, UPT, UPT, URZ, URZ, URZ ;  /* 0x000000fffffff290 */ /* 0x000fe2000fffe0ff */
[----:B------:R-:W-:Y:S11]  /*3f60*/  @!P2 BRA `(.L_x_71) ;  /* 0x000000000014a947 */ /* 0x000ff60003800000 */
[----:B------:R-:W-:Y:S02]  /*3f70*/  LOP3.LUT P2, RZ, R88, 0xff, RZ, 0xc0, !PT ;  /* 0x000000ff58ff7812 */ /* 0x000fe4000784c0ff */
[----:B------:R-:W-:Y:S04]  /*3f80*/  PLOP3.LUT P0, PT, PT, PT, UP0, 0x80, 0x8 ;  /* 0x000000000008781c */ /* 0x000fe80003f0f008 */
[----:B------:R-:W-:Y:S07]  /*3f90*/  PLOP3.LUT P0, PT, P0, PT, PT, 0x8, 0x80 ;  /* 0x000000000080781c */ /* 0x000fee000070e170 */
[----:B------:R-:W-:Y:S11]  /*3fa0*/  @P2 FSETP.EQ.AND P0, PT, R49, RZ, PT ;  /* 0x000000ff3100220b */ /* 0x000ff60003f02000 */
[----:B------:R-:W-:Y:S02]  /*3fb0*/  @!UPT UIADD3 URZ, UPT, UPT, URZ, URZ, URZ ;  /* 0x000000fffffff290 */ /* 0x000fe4000fffe0ff */
.L_x_71:
[----:B------:R-:W3:Y:S01]  /*3fc0*/  SYNCS.PHASECHK.TRANS64.TRYWAIT P2, [UR7+0x40], R14 ;  /* 0x0000400eff0075a7 */ /* 0x000ee20008041107 */
[----:B------:R-:W-:Y:S04]  /*3fd0*/  ELECT P4, URZ, PT ;  /* 0x0000000000ff782f */ /* 0x000fe80003880000 */
[----:B------:R-:W-:Y:S11]  /*3fe0*/  PLOP3.LUT P4, PT, P0, P4, PT, 0xf2, 0x2f ;  /* 0x00000000002f781c */ /* 0x000ff60000789e72 */
[----:B------:R-:W-:Y:S02]  /*3ff0*/  @!UPT UIADD3 URZ, UPT, UPT, URZ, URZ, URZ ;  /* 0x000000fffffff290 */ /* 0x000fe4000fffe0ff */
[----:B-1----:R-:W-:Y:S05]  /*4000*/  @!P4 IADD3 R8, P0, PT, R30, 0x580, RZ ;  /* 0x000005801e08c810 */ /* 0x002fea0007f1e0ff */
[----:B--2---:R-:W-:Y:S01]  /*4010*/  @!P4 IMAD.X R2, RZ, RZ, R31, P0 ;  /* 0x000000ffff02c224 */ /* 0x004fe200000e061f */
[----:B---3--:R-:W-:Y:S07]  /*4020*/  @!P2 BRA `(.L_x_72) ;  /* 0x000000500058a947 */ /* 0x008fee0003800000 */
.L_x_155:
[----:B------:R-:W-:Y:S01]  /*4030*/  @!P4 R2UR UR8, R2 ;  /* 0x000000000208c2ca */ /* 0x000fe200000e0000 */
[----:B------:R-:W-:Y:S01]  /*4040*/  VOTEU.ALL UP1, P4 ;  /* 0x0000000000ff7886 */ /* 0x000fe20002020000 */
[----:B------:R-:W-:Y:S01]  /*4050*/  @!P4 R2UR UR9, R8 ;  /* 0x000000000809c2ca */ /* 0x000fe200000e0000 */
[----:B-1----:R-:W-:Y:S01]  /*4060*/  @!P4 IMAD.MOV.U32 R0, RZ, RZ, 0x2000 ;  /* 0x00002000ff00c424 */ /* 0x002fe200078e00ff */
[----:B------:R-:W-:Y:S01]  /*4070*/  UMOV UR10, 0x0 ;  /* 0x00000000000a7882 */ /* 0x000fe20000000000 */
[----:B------:R-:W-:Y:S01]  /*4080*/  UMOV UR11, 0x10000000 ;  /* 0x10000000000b7882 */ /* 0x000fe20000000000 */
[----:B------:R-:W-:Y:S01]  /*4090*/  @!UP1 UIADD3 UR32, UPT, UPT, UR7, 0x200, URZ ;  /* 0x0000020007209890 */ /* 0x000fe2000fffe0ff */
[----:B------:R-:W-:Y:S06]  /*40a0*/  VOTEU.ALL UP1, P4 ;  /* 0x0000000000ff7886 */ /* 0x000fec0002020000 */
[----:B------:R-:W-:Y:S01]  /*40b0*/  IMAD.U32 R9, RZ, RZ, UR8 ;  /* 0x00000008ff097e24 */ /* 0x000fe2000f8e00ff */
[----:B------:R-:W-:Y:S01]  /*40c0*/  UPRMT UR8, UR37, 0x654, UR33 ;  /* 0x0000065425087896 */ /* 0x000fe20008000021 */
[----:B------:R-:W-:Y:S03]  /*40d0*/  IMAD.U32 R8, RZ, RZ, UR9 ;  /* 0x00000009ff087e24 */ /* 0x000fe6000f8e00ff */
[----:B------:R-:W-:Y:S02]  /*40e0*/  @!P4 R2UR UR15, R9 ;  /* 0x00000000090fc2ca */ /* 0x000fe400000e0000 */
[----:B------:R-:W-:Y:S02]  /*40f0*/  @!P4 R2UR UR14, R8 ;  /* 0x00000000080ec2ca */ /* 0x000fe400000e0000 */
[----:B------:R-:W-:Y:S05]  /*4100*/  @!P4 IADD3 R8, P0, PT, R30, 0x580, RZ ;  /* 0x000005801e08c810 */ /* 0x000fea0007f1e0ff */
[----:B------:R-:W-:Y:S06]  /*4110*/  @!P4 IMAD.X R2, RZ, RZ, R31, P0 ;  /* 0x000000ffff02c224 */ /* 0x000fec00000e061f */
[----:B------:R1:W-:Y:S01]  /*4120*/  @!UP1 UTMALDG.3D [UR32], [UR14], desc[UR10] ;  /* 0x00000a200e0095b4 */ /* 0x0003e20008011000 */
[----:B------:R1:W-:Y:S01]  /*4130*/  @!P4 SYNCS.ARRIVE.TRANS64.RED.A0TR RZ, [UR7+0x20], R0 ;  /* 0x00002000ffffc9a7 */ /* 0x0003e20008300407 */
[----:B------:R-:W-:Y:S01]  /*4140*/  SYNCS.ARRIVE.TRANS64.RED.A1T0 RZ, [UR8], RZ ;  /* 0x000000ffffff79a7 */ /* 0x000fe20008100408 */
[----:B------:R-:W2:Y:S02]  /*4150*/  SYNCS.PHASECHK.TRANS64.TRYWAIT P2, [UR7+0x48], R14 ;  /* 0x0000480eff0075a7 */ /* 0x000ea40008041107 */
[----:B-12---:R-:W-:Y:S05]  /*4160*/  @!P2 BRA `(.L_x_73) ;  /* 0x000000500020a947 */ /* 0x006fea0003800000 */
.L_x_157:
[----:B------:R-:W-:Y:S01]  /*4170*/  @!P4 R2UR UR8, R2 ;  /* 0x000000000208c2ca */ /* 0x000fe200000e0000 */
[----:B------:R-:W-:Y:S01]  /*4180*/  VOTEU.ALL UP1, P4 ;  /* 0x0000000000ff7886 */ /* 0x000fe20002020000 */
[----:B------:R-:W-:Y:S01]  /*4190*/  @!P4 R2UR UR9, R8 ;  /* 0x000000000809c2ca */ /* 0x000fe200000e0000 */
[----:B-1----:R-:W-:Y:S01]  /*41a0*/  @!P4 IMAD.MOV.U32 R0, RZ, RZ, 0x2000 ;  /* 0x00002000ff00c424 */ /* 0x002fe200078e00ff */
[----:B------:R-:W-:Y:S01]  /*41b0*/  UMOV UR10, 0x0 ;  /* 0x00000000000a7882 */ /* 0x000fe20000000000 */
[----:B------:R-:W-:Y:S01]  /*41c0*/  UMOV UR11, 0x10000000 ;  /* 0x10000000000b7882 */ /* 0x000fe20000000000 */
[----:B------:R-:W-:Y:S02]  /*41d0*/  @!UP1 UIADD3 UR26, UPT, UPT, UR34, 0x20, URZ ;  /* 0x00000020221a9890 */ /* 0x000fe4000fffe0ff */
[----:B------:R-:W-:Y:S01]  /*41e0*/  @!UP1 UIADD3 UR24, UPT, UPT, UR7, 0x2200, URZ ;  /* 0x0000220007189890 */ /* 0x000fe2000fffe0ff */
[----:B------:R-:W-:Y:S01]  /*41f0*/  VOTEU.ALL UP1, P4 ;  /* 0x0000000000ff7886 */ /* 0x000fe20002020000 */
[----:B------:R-:W-:Y:S01]  /*4200*/  UMOV UR27, UR35 ;  /* 0x00000023001b7c82 */ /* 0x000fe20008000000 */
[----:B------:R-:W-:Y:S02]  /*4210*/  UMOV UR28, UR36 ;  /* 0x00000024001c7c82 */ /* 0x000fe40008000000 */
        /* <DEDUP_REMOVED lines=12> */
.L_x_159:
[----:B------:R-:W2:Y:S01]  /*42e0*/  LDC.64 R12, c[0x0][0xb18] ;  /* 0x0002c600ff0c7b82 */ /* 0x000ea20000000a00 */
[----:B------:R-:W-:Y:S01]  /*42f0*/  @!P4 R2UR UR8, R2 ;  /* 0x000000000208c2ca */ /* 0x000fe200000e0000 */
[----:B------:R-:W-:Y:S01]  /*4300*/  VOTEU.ALL UP1, P4 ;  /* 0x0000000000ff7886 */ /* 0x000fe20002020000 */
[----:B------:R-:W-:Y:S01]  /*4310*/  @!P4 R2UR UR9, R8 ;  /* 0x000000000809c2ca */ /* 0x000fe200000e0000 */
[----:B-1----:R-:W-:Y:S01]  /*4320*/  @!P4 IMAD.MOV.U32 R0, RZ, RZ, 0x2000 ;  /* 0x00002000ff00c424 */ /* 0x002fe200078e00ff */
[----:B------:R-:W-:Y:S03]  /*4330*/  UMOV UR10, 0x0 ;  /* 0x00000000000a7882 */ /* 0x000fe60000000000 */
[----:B------:R-:W1:Y:S01]  /*4340*/  @!P1 LDC R2, c[0x0][0xb0c] ;  /* 0x0002c300ff029b82 */ /* 0x000e620000000800 */
[----:B------:R-:W-:Y:S01]  /*4350*/  @!UP1 UIADD3 UR18, UPT, UPT, UR34, 0x40, URZ ;  /* 0x0000004022129890 */ /* 0x000fe2000fffe0ff */
[----:B------:R-:W-:Y:S01]  /*4360*/  @P3 SHF.R.U32.HI R26, RZ, 0x10, R21 ;  /* 0x00000010ff1a3819 */ /* 0x000fe20000011615 */
[----:B------:R-:W-:Y:S01]  /*4370*/  @!UP1 UIADD3 UR16, UPT, UPT, UR7, 0x4200, URZ ;  /* 0x0000420007109890 */ /* 0x000fe2000fffe0ff */
[----:B------:R-:W-:Y:S01]  /*4380*/  VIADD R28, R28, 0x1 ;  /* 0x000000011c1c7836 */ /* 0x000fe20000000000 */
[----:B------:R-:W-:Y:S01]  /*4390*/  VOTEU.ALL UP1, P4 ;  /* 0x0000000000ff7886 */ /* 0x000fe20002020000 */
[----:B------:R-:W-:Y:S01]  /*43a0*/  UMOV UR11, 0x10000000 ;  /* 0x10000000000b7882 */ /* 0x000fe20000000000 */
[----:B------:R-:W-:Y:S01]  /*43b0*/  UMOV UR19, UR35 ;  /* 0x0000002300137c82 */ /* 0x000fe20008000000 */
[----:B------:R-:W-:Y:S01]  /*43c0*/  IMAD.U32 R9, RZ, RZ, UR8 ;  /* 0x00000008ff097e24 */ /* 0x000fe2000f8e00ff */
[----:B------:R-:W-:Y:S01]  /*43d0*/  UMOV UR20, UR36 ;  /* 0x0000002400147c82 */ /* 0x000fe20008000000 */
[----:B------:R-:W-:Y:S01]  /*43e0*/  IMAD.U32 R8, RZ, RZ, UR9 ;  /* 0x00000009ff087e24 */ /* 0x000fe2000f8e00ff */
[----:B------:R-:W-:Y:S02]  /*43f0*/  UPRMT UR8, UR37, 0x654, UR17 ;  /* 0x0000065425087896 */ /* 0x000fe40008000011 */
[----:B------:R-:W-:Y:S02]  /*4400*/  @!P4 R2UR UR15, R9 ;  /* 0x00000000090fc2ca */ /* 0x000fe400000e0000 */
[----:B------:R-:W-:Y:S02]  /*4410*/  @!P4 R2UR UR14, R8 ;  /* 0x00000000080ec2ca */ /* 0x000fe400000e0000 */
[----:B------:R-:W3:Y:S11]  /*4420*/  LDC.64 R8, c[0x0][0xb10] ;  /* 0x0002c400ff087b82 */ /* 0x000ef60000000a00 */
[----:B------:R1:W-:Y:S01]  /*4430*/  @!UP1 UTMALDG.3D [UR16], [UR14], desc[UR10] ;  /* 0x00000a100e0095b4 */ /* 0x0003e20008011000 */
[----:B------:R5:W-:Y:S01]  /*4440*/  @!P4 SYNCS.ARRIVE.TRANS64.RED.A0TR RZ, [UR7+0x30], R0 ;  /* 0x00003000ffffc9a7 */ /* 0x000be20008300407 */
[C---:B---3--:R-:W-:Y:S01]  /*4450*/  @!P1 IMAD.HI.U32 R8, R11.reuse, R8, RZ ;  /* 0x000000080b089227 */ /* 0x048fe200078e00ff */
[----:B--2---:R-:W-:Y:S02]  /*4460*/  @!P1 ISETP.NE.AND P0, PT, R12, 0x1, PT ;  /* 0x000000010c00980c */ /* 0x004fe40003f05270 */
[----:B-1----:R-:W-:Y:S01]  /*4470*/  @!P1 ISETP.NE.AND P2, PT, R2, 0x1, PT ;  /* 0x000000010200980c */ /* 0x002fe20003f45270 */
[----:B------:R-:W-:Y:S01]  /*4480*/  SYNCS.ARRIVE.TRANS64.RED.A1T0 RZ, [UR8], RZ ;  /* 0x000000ffffff79a7 */ /* 0x000fe20008100408 */
[C---:B------:R-:W-:Y:S01]  /*4490*/  @!P1 IMAD.HI.U32 R13, R10.reuse, R13, RZ ;  /* 0x0000000d0a0d9227 */ /* 0x040fe200078e00ff */
[----:B------:R-:W-:Y:S04]  /*44a0*/  @!P1 SHF.R.U32.HI R8, RZ, R9, R8 ;  /* 0x00000009ff089219 */ /* 0x000fe80000011608 */
[----:B------:R-:W-:Y:S01]  /*44b0*/  @!P1 SEL R8, R11, R8, !P2 ;  /* 0x000000080b089207 */ /* 0x000fe20005000000 */
[----:B------:R-:W1:Y:S01]  /*44c0*/  SYNCS.PHASECHK.TRANS64.TRYWAIT P5, [UR7+0x58], R14 ;  /* 0x0000580eff0075a7 */ /* 0x000e6200080a1107 */
[----:B-----5:R-:W2:Y:S02]  /*44d0*/  @!P1 LDC R0, c[0x0][0xb20] ;  /* 0x0002c800ff009b82 */ /* 0x020ea40000000800 */
[----:B--2---:R-:W-:Y:S04]  /*44e0*/  @!P1 SHF.R.U32.HI R0, RZ, R0, R13 ;  /* 0x00000000ff009219 */ /* 0x004fe8000001160d */
[----:B------:R-:W-:Y:S05]  /*44f0*/  @!P1 SEL R9, R10, R0, !P0 ;  /* 0x000000000a099207 */ /* 0x000fea0004000000 */
[----:B------:R-:W-:Y:S02]  /*4500*/  @!P1 IMAD.IADD R0, R9, 0x1, -R8 ;  /* 0x0000000109009824 */ /* 0x000fe400078e0a08 */
[----:B------:R-:W-:Y:S02]  /*4510*/  @!P1 IMAD.IADD R8, R8, 0x1, -R9 ;  /* 0x0000000108089824 */ /* 0x000fe400078e0a09 */
[----:B------:R-:W-:Y:S02]  /*4520*/  @!P1 IMAD R11, R0, R2, R11 ;  /* 0x00000002000b9224 */ /* 0x000fe400078e020b */
[----:B------:R-:W-:Y:S01]  /*4530*/  @!P1 IMAD R10, R8, R12, R10 ;  /* 0x0000000c080a9224 */ /* 0x000fe200078e020a */
[----:B-1----:R-:W-:Y:S06]  /*4540*/  @!P5 BRA `(.L_x_75) ;  /* 0x0000004c0058d947 */ /* 0x002fec0003800000 */
.L_x_161:
[----:B------:R-:W-:Y:S01]  /*4550*/  @!P4 IADD3 R2, P0, PT, R30, 0x580, RZ ;  /* 0x000005801e02c810 */ /* 0x000fe20007f1e0ff */
[----:B------:R-:W-:Y:S01]  /*4560*/  VOTEU.ALL UP1, P4 ;  /* 0x0000000000ff7886 */ /* 0x000fe20002020000 */
[----:B------:R-:W-:Y:S01]  /*4570*/  UMOV UR18, 0x0 ;  /* 0x0000000000127882 */ /* 0x000fe20000000000 */
[----:B------:R-:W-:Y:S01]  /*4580*/  UMOV UR19, 0x10000000 ;  /* 0x1000000000137882 */ /* 0x000fe20000000000 */
[----:B------:R-:W-:Y:S01]  /*4590*/  @!P4 R2UR UR9, R2 ;  /* 0x000000000209c2ca */ /* 0x000fe200000e0000 */
[----:B-1----:R-:W-:Y:S01]  /*45a0*/  @!P4 IMAD.X R0, RZ, RZ, R31, P0 ;  /* 0x000000ffff00c224 */ /* 0x002fe200000e061f */
[----:B------:R-:W-:Y:S01]  /*45b0*/  @!UP1 UIADD3 UR10, UPT, UPT, UR34, 0x60, URZ ;  /* 0x00000060220a9890 */ /* 0x000fe2000fffe0ff */
[----:B------:R-:W-:Y:S01]  /*45c0*/  ISETP.NE.AND P0, PT, R28, 0x2, PT ;  /* 0x000000021c00780c */ /* 0x000fe20003f05270 */
[----:B------:R-:W-:Y:S01]  /*45d0*/  UMOV UR11, UR35 ;  /* 0x00000023000b7c82 */ /* 0x000fe20008000000 */
[----:B------:R-:W-:Y:S01]  /*45e0*/  UMOV UR12, UR36 ;  /* 0x00000024000c7c82 */ /* 0x000fe20008000000 */
[----:B------:R-:W-:Y:S01]  /*45f0*/  @!P4 R2UR UR8, R0 ;  /* 0x000000000008c2ca */ /* 0x000fe200000e0000 */
[----:B------:R-:W-:Y:S01]  /*4600*/  IMAD.IADD R14, R10, 0x1, R86 ;  /* 0x000000010a0e7824 */ /* 0x000fe200078e0256 */
[----:B------:R-:W-:Y:S01]  /*4610*/  @P3 R2UR UR36, R26 ;  /* 0x000000001a2432ca */ /* 0x000fe200000e0000 */
[----:B------:R-:W-:Y:S01]  /*4620*/  IMAD.IADD R15, R11, 0x1, R87 ;  /* 0x000000010b0f7824 */ /* 0x000fe200078e0257 */
[----:B------:R-:W-:Y:S02]  /*4630*/  SEL R0, RZ, 0x1, P0 ;  /* 0x00000001ff007807 */ /* 0x000fe40000000000 */
[----:B------:R-:W-:Y:S01]  /*4640*/  LOP3.LUT R29, R29, 0x1, RZ, 0x3c, !PT ;  /* 0x000000011d1d7812 */ /* 0x000fe200078e3cff */
[----:B------:R-:W-:Y:S01]  /*4650*/  IMAD.U32 R8, RZ, RZ, UR9 ;  /* 0x00000009ff087e24 */ /* 0x000fe2000f8e00ff */
[----:B------:R-:W-:Y:S01]  /*4660*/  @!UP1 UIADD3 UR9, UPT, UPT, UR7, 0x38, URZ ;  /* 0x0000003807099890 */ /* 0x000fe2000fffe0ff */
[----:B------:R-:W-:Y:S02]  /*4670*/  LOP3.LUT R27, R27, R0, RZ, 0x3c, !PT ;  /* 0x000000001b1b7212 */ /* 0x000fe400078e3cff */
[----:B------:R-:W-:Y:S02]  /*4680*/  SEL R28, R28, RZ, P0 ;  /* 0x000000ff1c1c7207 */ /* 0x000fe40000000000 */
[----:B------:R-:W-:Y:S01]  /*4690*/  IMAD.U32 R9, RZ, RZ, UR8 ;  /* 0x00000008ff097e24 */ /* 0x000fe2000f8e00ff */
[----:B------:R-:W-:Y:S01]  /*46a0*/  @!P4 R2UR UR14, R8 ;  /* 0x00000000080ec2ca */ /* 0x000fe200000e0000 */
[----:B------:R-:W-:Y:S01]  /*46b0*/  @!UP1 UIADD3 UR8, UPT, UPT, UR7, 0x6200, URZ ;  /* 0x0000620007089890 */ /* 0x000fe2000fffe0ff */
[----:B------:R-:W-:Y:S02]  /*46c0*/  VOTEU.ALL UP1, P4 ;  /* 0x0000000000ff7886 */ /* 0x000fe40002020000 */
[----:B------:R-:W-:Y:S11]  /*46d0*/  @!P4 R2UR UR15, R9 ;  /* 0x00000000090fc2ca */ /* 0x000ff600000e0000 */
[----:B------:R-:W-:Y:S02]  /*46e0*/  @!UPT UIADD3 URZ, UPT, UPT, URZ, URZ, URZ ;  /* 0x000000fffffff290 */ /* 0x000fe4000fffe0ff */
[----:B------:R2:W-:Y:S01]  /*46f0*/  @!UP1 UTMALDG.3D [UR8], [UR14], desc[UR18] ;  /* 0x000012080e0095b4 */ /* 0x0005e20008011000 */
[----:B------:R2:W-:Y:S01]  /*4700*/  @!P4 SYNCS.ARRIVE.TRANS64.RED.A0TR RZ, [UR7+0x38], R25 ;  /* 0x00003819ffffc9a7 */ /* 0x0005e20008300407 */
[----:B------:R-:W-:Y:S01]  /*4710*/  UPLOP3.LUT UP1, UPT, UPT, UPT, UPT, 0x80, 0x8 ;  /* 0x000000000008789c */ /* 0x000fe20003f2f070 */
[----:B------:R-:W-:Y:S01]  /*4720*/  SYNCS.ARRIVE.TRANS64.RED.A1T0 RZ, [UR13], RZ ;  /* 0x000000ffffff79a7 */ /* 0x000fe2000810040d */
[----:B------:R-:W-:Y:S09]  /*4730*/  @P3 BRA `(.L_x_76) ;  /* 0xfffffff000a03947 */ /* 0x000ff2000383ffff */
[----:B------:R-:W-:-:S04]  /*4740*/  SHF.L.U32 R2, R29, 0x1f, RZ ;  /* 0x0000001f1d027819 */ /* 0x000fc800000006ff */
[----:B------:R-:W1:Y:S02]  /*4750*/  SYNCS.PHASECHK.TRANS64.TRYWAIT P0, [UR7+0x40], R2 ;  /* 0x00004002ff0075a7 */ /* 0x000e640008001107 */
[----:B-1----:R-:W-:Y:S05]  /*4760*/  @!P0 BRA `(.L_x_77) ;  /* 0x0000004800e88947 */ /* 0x002fea0003800000 */
.L_x_163:
[----:B------:R-:W3:Y:S02]  /*4770*/  SYNCS.PHASECHK.TRANS64.TRYWAIT P0, [UR7+0x48], R2 ;  /* 0x00004802ff0075a7 */ /* 0x000ee40008001107 */
[----:B---3--:R-:W-:Y:S05]  /*4780*/  @!P0 BRA `(.L_x_78) ;  /* 0x0000004800f88947 */ /* 0x008fea0003800000 */
.L_x_165:
[----:B------:R-:W3:Y:S02]  /*4790*/  SYNCS.PHASECHK.TRANS64.TRYWAIT P0, [UR7+0x50], R2 ;  /* 0x00005002ff0075a7 */ /* 0x000ee40008001107 */
[----:B---3--:R-:W-:Y:S05]  /*47a0*/  @!P0 BRA `(.L_x_79) ;  /* 0x0000004c00088947 */ /* 0x008fea0003800000 */
.L_x_167:
[----:B-1----:R-:W-:-:S07]  /*47b0*/  MOV R0, UR7 ;  /* 0x0000000700007c02 */ /* 0x002fce0008000f00 */
.L_x_80:
[----:B-1----:R-:W-:-:S04]  /*47c0*/  SHF.L.U32 R2, R29, 0x1f, RZ ;  /* 0x0000001f1d027819 */ /* 0x002fc800000006ff */
[----:B------:R1:W3:Y:S03]  /*47d0*/  SYNCS.PHASECHK.TRANS64.TRYWAIT P0, [R0+URZ+0x58], R2 ;  /* 0x00005802000075a7 */ /* 0x0002e600080011ff */
[----:B---3--:R-:W-:Y:S05]  /*47e0*/  @!P0 NANOSLEEP.SYNCS 0x989680 ;  /* 0x009896800000895d */ /* 0x008fea0003900000 */
[----:B------:R-:W3:Y:S02]  /*47f0*/  @!P0 SYNCS.PHASECHK.TRANS64 P0, [R0+URZ+0x58], R2 ;  /* 0x00005802000085a7 */ /* 0x000ee400080010ff */
[----:B--23--:R-:W-:Y:S05]  /*4800*/  @P0 EXIT ;  /* 0x000000000000094d */ /* 0x00cfea0003800000 */
[----:B------:R-:W-:Y:S05]  /*4810*/  BRA `(.L_x_80) ;  /* 0xfffffffc00e87947 */ /* 0x000fea000383ffff */
.L_x_65:
[----:B------:R-:W-:-:S06]  /*4820*/  UISETP.GE.AND UP1, UPT, UR8, 0x4, UPT ;  /* 0x000000040800788c */ /* 0x000fcc000bf26270 */
[----:B------:R-:W-:-:S13]  /*4830*/  PLOP3.LUT P0, PT, PT, PT, UP1, 0x80, 0x8 ;  /* 0x000000000008781c */ /* 0x000fda0003f0f018 */
[----:B------:R-:W-:Y:S05]  /*4840*/  @!P0 EXIT ;  /* 0x000000000000894d */ /* 0x000fea0003800000 */
[----:B------:R-:W-:Y:S01]  /*4850*/  BAR.SYNC.DEFER_BLOCKING 0x6, 0xa0 ;  /* 0x0182800000007b1d */ /* 0x000fe20000010000 */
[C---:B------:R-:W-:Y:S01]  /*4860*/  IMAD.SHL.U32 R2, R101.reuse, 0x20, RZ ;  /* 0x0000002065027824 */ /* 0x040fe200078e00ff */
[C---:B------:R-:W-:Y:S01]  /*4870*/  SHF.L.U32 R46, R101.reuse, 0x10, RZ ;  /* 0x00000010652e7819 */ /* 0x040fe200000006ff */
[C---:B------:R-:W-:Y:S01]  /*4880*/  IMAD.SHL.U32 R100, R101.reuse, 0x4, RZ ;  /* 0x0000000465647824 */ /* 0x040fe200078e00ff */
[C---:B------:R-:W-:Y:S01]  /*4890*/  LOP3.LUT R102, R101.reuse, 0x60, RZ, 0xc0, !PT ;  /* 0x0000006065667812 */ /* 0x040fe200078ec0ff */
[----:B------:R-:W-:Y:S01]  /*48a0*/  HFMA2 R97, -RZ, RZ, 0, 5.9604644775390625e-08 ;  /* 0x00000001ff617431 */ /* 0x000fe200000001ff */
[----:B------:R-:W-:Y:S02]  /*48b0*/  UMOV UR48, 0x400 ;  /* 0x0000040000307882 */ /* 0x000fe40000000000 */
[----:B------:R-:W1:Y:S01]  /*48c0*/  LDC R91, c[0x0][0x370] ;  /* 0x0000dc00ff5b7b82 */ /* 0x000e620000000800 */
[----:B------:R-:W-:Y:S01]  /*48d0*/  ULEA UR48, UR37, UR48, 0x18 ;  /* 0x0000003025307291 */ /* 0x000fe2000f8ec0ff */
[----:B------:R-:W-:Y:S01]  /*48e0*/  LOP3.LUT R3, R2, 0xc0, RZ, 0xc0, !PT ;  /* 0x000000c002037812 */ /* 0x000fe200078ec0ff */
[----:B------:R-:W-:Y:S01]  /*48f0*/  HFMA2 R95, -RZ, RZ, 0, 0 ;  /* 0x00000000ff5f7431 */ /* 0x000fe200000001ff */
[----:B------:R-:W-:Y:S01]  /*4900*/  LOP3.LUT R99, R101, 0x2, RZ, 0xc0, !PT ;  /* 0x0000000265637812 */ /* 0x000fe200078ec0ff */
[----:B------:R-:W-:Y:S01]  /*4910*/  UIADD3 UR4, UPT, UPT, UR48, 0x200, URZ ;  /* 0x0000020030047890 */ /* 0x000fe2000fffe0ff */
[----:B------:R-:W-:Y:S01]  /*4920*/  LOP3.LUT R100, R3, 0x18, R100, 0xf8, !PT ;  /* 0x0000001803647812 */ /* 0x000fe200078ef864 */
[----:B------:R-:W-:Y:S01]  /*4930*/  IMAD.MOV.U32 R45, RZ, RZ, RZ ;  /* 0x000000ffff2d7224 */ /* 0x000fe200078e00ff */
[----:B------:R-:W2:Y:S01]  /*4940*/  LDC R42, c[0x0][0xb0c] ;  /* 0x0002c300ff2a7b82 */ /* 0x000ea20000000800 */
[----:B------:R-:W-:Y:S01]  /*4950*/  LOP3.LUT R46, R46, 0x600000, RZ, 0xc0, !PT ;  /* 0x006000002e2e7812 */ /* 0x000fe200078ec0ff */
[----:B------:R-:W-:Y:S01]  /*4960*/  IMAD.MOV.U32 R105, RZ, RZ, RZ ;  /* 0x000000ffff697224 */ /* 0x000fe200078e00ff */
[----:B------:R-:W-:Y:S01]  /*4970*/  LOP3.LUT R100, R100, 0xf20, R2, 0xf8, !PT ;  /* 0x00000f2064647812 */ /* 0x000fe200078ef802 */
[----:B------:R-:W-:Y:S01]  /*4980*/  IMAD.U32 R93, RZ, RZ, UR4 ;  /* 0x00000004ff5d7e24 */ /* 0x000fe2000f8e00ff */
[----:B------:R-:W-:Y:S01]  /*4990*/  LOP3.LUT R101, R101, 0x4, RZ, 0xc0, !PT ;  /* 0x0000000465657812 */ /* 0x000fe200078ec0ff */
[----:B------:R-:W4:Y:S01]  /*49a0*/  LDCU.64 UR52, c[0x0][0x348] ;  /* 0x00006900ff3477ac */ /* 0x000f220008000a00 */
[----:B------:R-:W-:Y:S01]  /*49b0*/  MOV R96, RZ ;  /* 0x000000ff00607202 */ /* 0x000fe20000000f00 */
[----:B------:R-:W1:Y:S01]  /*49c0*/  LDC R89, c[0x0][0xb20] ;  /* 0x0002c800ff597b82 */ /* 0x000e620000000800 */
[----:B------:R-:W3:Y:S01]  /*49d0*/  LDS R0, [UR48+0x120] ;  /* 0x00012030ff007984 */ /* 0x000ee20008000800 */
[----:B------:R-:W-:Y:S01]  /*49e0*/  IMAD R100, R100, 0x2, R93 ;  /* 0x0000000264647824 */ /* 0x000fe200078e025d */
[----:B------:R-:W1:Y:S03]  /*49f0*/  LDCU.64 UR38, c[0x0][0x888] ;  /* 0x00011100ff2677ac */ /* 0x000e660008000a00 */
[--C-:B------:R-:W-:Y:S01]  /*4a00*/  IMAD R99, R99, -0x10, R100.reuse ;  /* 0xfffffff063637824 */ /* 0x100fe200078e0264 */
[----:B------:R-:W1:Y:S01]  /*4a10*/  LDCU.64 UR44, c[0x0][0x890] ;  /* 0x00011200ff2c77ac */ /* 0x000e620008000a00 */
[----:B------:R-:W1:Y:S01]  /*4a20*/  LDC R41, c[0x0][0xb30] ;  /* 0x0002cc00ff297b82 */ /* 0x000e620000000800 */
[----:B------:R-:W-:Y:S01]  /*4a30*/  IMAD R98, R101, -0x10, R100 ;  /* 0xfffffff065627824 */ /* 0x000fe200078e0264 */
[----:B------:R-:W-:Y:S01]  /*4a40*/  UMOV UR49, URZ ;  /* 0x000000ff00317c82 */ /* 0x000fe20008000000 */
[----:B------:R-:W-:-:S05]  /*4a50*/  UMOV UR51, URZ ;  /* 0x000000ff00337c82 */ /* 0x000fca0008000000 */
[----:B------:R-:W1:Y:S08]  /*4a60*/  LDC.64 R84, c[0x0][0xb10] ;  /* 0x0002c400ff547b82 */ /* 0x000e700000000a00 */
[----:B------:R-:W1:Y:S08]  /*4a70*/  LDC.64 R38, c[0x0][0xb18] ;  /* 0x0002c600ff267b82 */ /* 0x000e700000000a00 */
[----:B------:R-:W1:Y:S08]  /*4a80*/  LDC.64 R36, c[0x0][0xb28] ;  /* 0x0002ca00ff247b82 */ /* 0x000e700000000a00 */
[----:B------:R-:W1:Y:S01]  /*4a90*/  LDC.64 R82, c[0x0][0x8b0] ;  /* 0x00022c00ff527b82 */ /* 0x000e620000000a00 */
[----:B---3--:R-:W-:-:S07]  /*4aa0*/  IMAD.IADD R46, R0, 0x1, R46 ;  /* 0x00000001002e7824 */ /* 0x008fce00078e022e */
[----:B------:R-:W3:Y:S08]  /*4ab0*/  LDC.64 R80, c[0x0][0x8a8] ;  /* 0x00022a00ff507b82 */ /* 0x000ef00000000a00 */
[----:B--2-4-:R-:W1:Y:S02]  /*4ac0*/  LDC R90, c[0x0][0x374] ;  /* 0x0000dd00ff5a7b82 */ /* 0x014e640000000800 */
.L_x_124:
[----:B------:R-:W-:Y:S02]  /*4ad0*/  LEA R0, R105, UR48, 0x3 ;  /* 0x0000003069007c11 */ /* 0x000fe4000f8e18ff */
[----:B------:R-:W-:Y:S02]  /*4ae0*/  SHF.L.U32 R2, R95, 0x1f, RZ ;  /* 0x0000001f5f027819 */ /* 0x000fe400000006ff */
[----:B-1----:R-:W-:Y:S02]  /*4af0*/  LEA R16, R105, UR48, 0x4 ;  /* 0x0000003069107c11 */ /* 0x002fe4000f8e20ff */
[----:B------:R-:W2:Y:S02]  /*4b00*/  SYNCS.PHASECHK.TRANS64.TRYWAIT P0, [R0+URZ+0x70], R2 ;  /* 0x00007002000075a7 */ /* 0x000ea400080011ff */
[----:B--23--:R-:W-:Y:S05]  /*4b10*/  @!P0 BRA `(.L_x_81) ;  /* 0x0000004800448947 */ /* 0x00cfea0003800000 */
.L_x_168:
[----:B------:R-:W4:Y:S01]  /*4b20*/  LDC.64 R10, c[0x0][0xb10] ;  /* 0x0002c400ff0a7b82 */ /* 0x000f220000000a00 */
[----:B------:R-:W3:Y:S01]  /*4b30*/  LDS.128 R16, [R16+0x100] ;  /* 0x0001000010107984 */ /* 0x000ee20000000c00 */
[----:B-1----:R-:W-:Y:S01]  /*4b40*/  ISETP.NE.AND P1, PT, R41, 0x1, PT ;  /* 0x000000012900780c */ /* 0x002fe20003f25270 */
[----:B--2---:R-:W-:Y:S01]  /*4b50*/  VIADD R0, R0, 0x80 ;  /* 0x0000008000007836 */ /* 0x004fe20000000000 */
[----:B------:R-:W-:Y:S04]  /*4b60*/  ISETP.GE.AND P0, PT, R40, 0x1, PT ;  /* 0x000000012800780c */ /* 0x000fe80003f06270 */
[----:B------:R-:W1:Y:S01]  /*4b70*/  LDC.64 R8, c[0x0][0xb18] ;  /* 0x0002c600ff087b82 */ /* 0x000e620000000a00 */
[----:B------:R-:W-:Y:S01]  /*4b80*/  PRMT R0, RZ, 0x654, R0 ;  /* 0x00000654ff007816 */ /* 0x000fe20000000000 */
[----:B------:R-:W-:Y:S01]  /*4b90*/  @!PT LDS RZ, [RZ] ;  /* 0x00000000fffff984 */ /* 0x000fe20000000800 */
[----:B------:R-:W-:Y:S01]  /*4ba0*/  @!PT LDS RZ, [RZ] ;  /* 0x00000000fffff984 */ /* 0x000fe20000000800 */
[----:B------:R-:W-:Y:S01]  /*4bb0*/  @!PT LDS RZ, [RZ] ;  /* 0x00000000fffff984 */ /* 0x000fe20000000800 */
[----:B------:R-:W-:Y:S01]  /*4bc0*/  @!PT LDS RZ, [RZ] ;  /* 0x00000000fffff984 */ /* 0x000fe20000000800 */
[----:B------:R2:W-:Y:S06]  /*4bd0*/  MEMBAR.ALL.CTA ;  /* 0x0000000000007992 */ /* 0x0005ec0000008000 */
[----:B--2---:R-:W2:Y:S01]  /*4be0*/  FENCE.VIEW.ASYNC.S ;  /* 0x00000000000073c6 */ /* 0x004ea20000000000 */
[----:B------:R-:W1:Y:S08]  /*4bf0*/  @!P1 LDC R12, c[0x0][0xb20] ;  /* 0x0002c800ff0c9b82 */ /* 0x000e700000000800 */
[----:B------:R-:W1:Y:S01]  /*4c00*/  @!P1 LDC R7, c[0x0][0xb0c] ;  /* 0x0002c300ff079b82 */ /* 0x000e620000000800 */
[----:B--2---:R2:W-:Y:S01]  /*4c10*/  SYNCS.ARRIVE.TRANS64.RED.A1T0 RZ, [R0+URZ], RZ ;  /* 0x000000ff00ff79a7 */ /* 0x0045e200081004ff */
[----:B---3--:R-:W-:Y:S04]  /*4c20*/  LOP3.LUT P4, RZ, R18, 0x1, RZ, 0xc0, !PT ;  /* 0x0000000112ff7812 */ /* 0x008fe8000788c0ff */
[----:B------:R-:W-:Y:S09]  /*4c30*/  P2R R103, PR, RZ, 0x10 ;  /* 0x00000010ff677803 */ /* 0x000ff20000000000 */
[----:B------:R-:W-:Y:S02]  /*4c40*/  @P4 MOV R44, R16 ;  /* 0x00000010002c4202 */ /* 0x000fe40000000f00 */
[----:B------:R-:W-:Y:S01]  /*4c50*/  @P4 LOP3.LUT R43, R17, 0xffff, RZ, 0xc0, !PT ;  /* 0x0000ffff112b4812 */ /* 0x000fe200078ec0ff */
[----:B--2-4-:R-:W-:Y:S06]  /*4c60*/  @!P0 BRA `(.L_x_82) ;  /* 0x0000000000a48947 */ /* 0x014fec0003800000 */
[----:B------:R-:W-:Y:S01]  /*4c70*/  IMAD.HI.U32 R0, R90, R39, RZ ;  /* 0x000000275a007227 */ /* 0x000fe200078e00ff */
[----:B------:R-:W-:Y:S02]  /*4c80*/  ISETP.NE.AND P0, PT, R38, 0x1, PT ;  /* 0x000000012600780c */ /* 0x000fe40003f05270 */
[----:B------:R-:W-:Y:S01]  /*4c90*/  ISETP.NE.AND P2, PT, R40, 0x1, PT ;  /* 0x000000012800780c */ /* 0x000fe20003f45270 */
[----:B------:R-:W-:Y:S01]  /*4ca0*/  IMAD.HI.U32 R4, R91, R84, RZ ;  /* 0x000000545b047227 */ /* 0x000fe200078e00ff */
[----:B------:R-:W-:Y:S02]  /*4cb0*/  SHF.R.U32.HI R0, RZ, R89, R0 ;  /* 0x00000059ff007219 */ /* 0x000fe40000011600 */
[----:B------:R-:W-:Y:S01]  /*4cc0*/  ISETP.NE.AND P3, PT, R42, 0x1, PT ;  /* 0x000000012a00780c */ /* 0x000fe20003f65270 */
[----:B------:R-:W-:Y:S01]  /*4cd0*/  IMAD.HI.U32 R6, R43, R39, RZ ;  /* 0x000000272b067227 */ /* 0x000fe200078e00ff */
[-C--:B------:R-:W-:Y:S02]  /*4ce0*/  SHF.R.U32.HI R4, RZ, R85.reuse, R4 ;  /* 0x00000055ff047219 */ /* 0x080fe40000011604 */
[----:B------:R-:W-:Y:S01]  /*4cf0*/  SEL R0, R90, R0, !P0 ;  /* 0x000000005a007207 */ /* 0x000fe20004000000 */
[----:B------:R-:W-:Y:S01]  /*4d00*/  IMAD.HI.U32 R5, R44, R84, RZ ;  /* 0x000000542c057227 */ /* 0x000fe200078e00ff */
[----:B------:R-:W-:Y:S03]  /*4d10*/  SEL R4, R91, R4, !P3 ;  /* 0x000000045b047207 */ /* 0x000fe60005800000 */
[-C--:B------:R-:W-:Y:S01]  /*4d20*/  IMAD.HI.U32 R3, R0, R36.reuse, RZ ;  /* 0x0000002400037227 */ /* 0x080fe200078e00ff */
[----:B------:R-:W-:Y:S03]  /*4d30*/  SHF.R.U32.HI R5, RZ, R85, R5 ;  /* 0x00000055ff057219 */ /* 0x000fe60000011605 */
[----:B------:R-:W-:Y:S01]  /*4d40*/  IMAD.HI.U32 R2, R4, R36, RZ ;  /* 0x0000002404027227 */ /* 0x000fe200078e00ff */
[----:B------:R-:W-:Y:S02]  /*4d50*/  @P2 SHF.R.U32.HI R0, RZ, R37, R3 ;  /* 0x00000025ff002219 */ /* 0x000fe40000011603 */
[----:B------:R-:W-:Y:S02]  /*4d60*/  SHF.R.U32.HI R3, RZ, R89, R6 ;  /* 0x00000059ff037219 */ /* 0x000fe40000011606 */
[----:B------:R-:W-:Y:S01]  /*4d70*/  @P2 SHF.R.U32.HI R4, RZ, R37, R2 ;  /* 0x00000025ff042219 */ /* 0x000fe20000011602 */
[----:B------:R-:W-:Y:S01]  /*4d80*/  IMAD R0, R40, R0, RZ ;  /* 0x0000000028007224 */ /* 0x000fe200078e02ff */
[----:B------:R-:W-:Y:S02]  /*4d90*/  SEL R3, R43, R3, !P0 ;  /* 0x000000032b037207 */ /* 0x000fe40004000000 */
[----:B------:R-:W-:Y:S01]  /*4da0*/  SEL R2, R44, R5, !P3 ;  /* 0x000000052c027207 */ /* 0x000fe20005800000 */
[----:B------:R-:W-:Y:S01]  /*4db0*/  IMAD R5, R40, R4, RZ ;  /* 0x0000000428057224 */ /* 0x000fe200078e02ff */
[C---:B------:R-:W-:Y:S01]  /*4dc0*/  ISETP.GE.AND P0, PT, R3.reuse, R0, PT ;  /* 0x000000000300720c */ /* 0x040fe20003f06270 */
[C---:B------:R-:W-:Y:S03]  /*4dd0*/  IMAD.HI.U32 R0, R3.reuse, R36, RZ ;  /* 0x0000002403007227 */ /* 0x040fe600078e00ff */
[C---:B------:R-:W-:Y:S02]  /*4de0*/  ISETP.GE.OR P0, PT, R2.reuse, R5, P0 ;  /* 0x000000050200720c */ /* 0x040fe40000706670 */
[----:B------:R-:W-:Y:S04]  /*4df0*/  SHF.R.U32.HI R0, RZ, R37, R0 ;  /* 0x00000025ff007219 */ /* 0x000fe80000011600 */
[C---:B------:R-:W-:Y:S05]  /*4e00*/  SEL R6, R3.reuse, R0, !P2 ;  /* 0x0000000003067207 */ /* 0x040fea0005000000 */
        /* <DEDUP_REMOVED lines=14> */
[----:B------:R-:W-:Y:S07]  /*4ef0*/  IMAD R43, R3, R38, R43 ;  /* 0x00000026032b7224 */ /* 0x000fee00078e022b */
.L_x_82:
[----:B-1----:R-:W-:Y:S01]  /*4f00*/  @!P1 ISETP.NE.AND P0, PT, R8, 0x1, PT ;  /* 0x000000010800980c */ /* 0x002fe20003f05270 */
[----:B------:R-:W-:Y:S01]  /*4f10*/  @!P1 IMAD.HI.U32 R2, R43, R9, RZ ;  /* 0x000000092b029227 */ /* 0x000fe200078e00ff */
[----:B------:R-:W-:Y:S01]  /*4f20*/  R2UR UR42, R15 ;  /* 0x000000000f2a72ca */ /* 0x000fe200000e0000 */
[----:B------:R-:W-:Y:S01]  /*4f30*/  BSSY.RECONVERGENT B6, `(.L_x_83) ;  /* 0x0000031000067945 */ /* 0x000fe20003800200 */
[----:B------:R-:W-:Y:S01]  /*4f40*/  R2UR UR41, R14 ;  /* 0x000000000e2972ca */ /* 0x000fe200000e0000 */
[C---:B------:R-:W-:Y:S01]  /*4f50*/  @!P1 IMAD.HI.U32 R0, R44.reuse, R10, RZ ;  /* 0x0000000a2c009227 */ /* 0x040fe200078e00ff */
[----:B------:R-:W-:Y:S02]  /*4f60*/  @!P1 SHF.R.U32.HI R2, RZ, R12, R2 ;  /* 0x0000000cff029219 */ /* 0x000fe40000011602 */
[----:B------:R-:W-:Y:S01]  /*4f70*/  @!P1 ISETP.NE.AND P2, PT, R7, 0x1, PT ;  /* 0x000000010700980c */ /* 0x000fe20003f45270 */
[----:B------:R-:W-:Y:S01]  /*4f80*/  VIADD R105, R105, 0x1 ;  /* 0x0000000169697836 */ /* 0x000fe20000000000 */
[----:B------:R-:W-:Y:S02]  /*4f90*/  @!P1 SEL R2, R43, R2, !P0 ;  /* 0x000000022b029207 */ /* 0x000fe40004000000 */
[----:B------:R-:W-:Y:S02]  /*4fa0*/  @!P1 SHF.R.U32.HI R0, RZ, R11, R0 ;  /* 0x0000000bff009219 */ /* 0x000fe40000011600 */
[----:B------:R-:W-:Y:S01]  /*4fb0*/  LOP3.LUT P0, RZ, R93, 0x1b0, RZ, 0xc0, !PT ;  /* 0x000001b05dff7812 */ /* 0x000fe2000780c0ff */
[----:B------:R-:W-:Y:S01]  /*4fc0*/  USHF.L.U32 UR42, UR42, 0x7, URZ ;  /* 0x000000072a2a7899 */ /* 0x000fe200080006ff */
[----:B------:R-:W-:Y:S01]  /*4fd0*/  @!P1 SEL R3, R44, R0, !P2 ;  /* 0x000000002c039207 */ /* 0x000fe20005000000 */
[----:B------:R-:W-:Y:S01]  /*4fe0*/  USHF.L.U32 UR41, UR41, 0x7, URZ ;  /* 0x0000000729297899 */ /* 0x000fe200080006ff */
[----:B------:R-:W-:Y:S03]  /*4ff0*/  @P4 SHF.R.U32.HI R94, RZ, 0x10, R17 ;  /* 0x00000010ff5e4819 */ /* 0x000fe60000011611 */
[----:B------:R-:W-:Y:S02]  /*5000*/  @!P1 IMAD.IADD R0, R2, 0x1, -R3 ;  /* 0x0000000102009824 */ /* 0x000fe400078e0a03 */
[----:B------:R-:W-:Y:S02]  /*5010*/  @!P1 IMAD.IADD R2, R3, 0x1, -R2 ;  /* 0x0000000103029824 */ /* 0x000fe400078e0a02 */
[----:B------:R-:W-:Y:S02]  /*5020*/  @!P1 IMAD R44, R0, R7, R44 ;  /* 0x00000007002c9224 */ /* 0x000fe400078e022c */
[----:B------:R-:W-:Y:S01]  /*5030*/  @!P1 IMAD R43, R2, R8, R43 ;  /* 0x00000008022b9224 */ /* 0x000fe200078e022b */
[----:B------:R-:W-:Y:S06]  /*5040*/  @!P0 BRA `(.L_x_84) ;  /* 0x00000000007c8947 */ /* 0x000fec0003800000 */
[----:B------:R-:W1:Y:S01]  /*5050*/  LDCU.64 UR8, c[0x4][0x80] ;  /* 0x01001000ff0877ac */ /* 0x000e620008000a00 */
[----:B------:R-:W-:Y:S01]  /*5060*/  MOV R2, 0x0 ;  /* 0x0000000000027802 */ /* 0x000fe20000000f00 */
[----:B------:R-:W-:Y:S02]  /*5070*/  HFMA2 R12, -RZ, RZ, 0, 5.9604644775390625e-08 ;  /* 0x00000001ff0c7431 */ /* 0x000fe400000001ff */
[----:B------:R-:W-:Y:S01]  /*5080*/  IMAD.MOV.U32 R8, RZ, RZ, 0x70 ;  /* 0x00000070ff087424 */ /* 0x000fe200078e00ff */
[----:B------:R2:W3:Y:S01]  /*5090*/  LDC.64 R14, c[0x4][R2] ;  /* 0x01000000020e7b82 */ /* 0x0004e20000000a00 */
[----:B------:R-:W4:Y:S01]  /*50a0*/  LDCU.64 UR6, c[0x4][0x88] ;  /* 0x01001100ff0677ac */ /* 0x000f220008000a00 */
[----:B------:R-:W-:Y:S01]  /*50b0*/  IMAD.MOV.U32 R13, RZ, RZ, RZ ;  /* 0x000000ffff0d7224 */ /* 0x000fe200078e00ff */
[----:B------:R-:W2:Y:S01]  /*50c0*/  LDCU.64 UR4, c[0x4][0x8] ;  /* 0x01000100ff0477ac */ /* 0x000ea20008000a00 */
[----:B-1----:R-:W-:Y:S01]  /*50d0*/  MOV R5, UR9 ;  /* 0x0000000900057c02 */ /* 0x002fe20008000f00 */
[----:B------:R-:W-:Y:S01]  /*50e0*/  IMAD.U32 R4, RZ, RZ, UR8 ;  /* 0x00000008ff047e24 */ /* 0x000fe2000f8e00ff */
[----:B----4-:R-:W-:Y:S01]  /*50f0*/  MOV R7, UR7 ;  /* 0x0000000700077c02 */ /* 0x010fe20008000f00 */
[----:B------:R-:W-:Y:S01]  /*5100*/  IMAD.U32 R6, RZ, RZ, UR6 ;  /* 0x00000006ff067e24 */ /* 0x000fe2000f8e00ff */
[----:B--2---:R-:W-:Y:S01]  /*5110*/  MOV R11, UR5 ;  /* 0x00000005000b7c02 */ /* 0x004fe20008000f00 */
[----:B------:R-:W-:Y:S02]  /*5120*/  IMAD.U32 R10, RZ, RZ, UR4 ;  /* 0x00000004ff0a7e24 */ /* 0x000fe4000f8e00ff */
[----:B------:R-:W-:Y:S07]  /*5130*/  LEPC R20, `(.L_x_85) ;  /* 0x000000001014794e */ /* 0x000fee0000000000 */
[----:B---3-5:R-:W-:Y:S05]  /*5140*/  CALL.ABS.NOINC R14 ;  /* 0x000000000e007343 */ /* 0x028fea0003c00000 */
.L_x_85:
[----:B------:R-:W1:Y:S01]  /*5150*/  LDCU.64 UR8, c[0x4][0x80] ;  /* 0x01001000ff0877ac */ /* 0x000e620008000a00 */
[----:B------:R-:W2:Y:S01]  /*5160*/  LDC.64 R2, c[0x4][R2] ;  /* 0x0100000002027b82 */ /* 0x000ea20000000a00 */
[----:B------:R-:W-:Y:S02]  /*5170*/  HFMA2 R12, -RZ, RZ, 0, 5.9604644775390625e-08 ;  /* 0x00000001ff0c7431 */ /* 0x000fe400000001ff */
[----:B------:R-:W-:Y:S02]  /*5180*/  IMAD.MOV.U32 R8, RZ, RZ, 0x70 ;  /* 0x00000070ff087424 */ /* 0x000fe400078e00ff */
[----:B------:R-:W-:Y:S01]  /*5190*/  IMAD.MOV.U32 R13, RZ, RZ, RZ ;  /* 0x000000ffff0d7224 */ /* 0x000fe200078e00ff */
[----:B------:R-:W3:Y:S01]  /*51a0*/  LDCU.64 UR6, c[0x4][0x88] ;  /* 0x01001100ff0677ac */ /* 0x000ee20008000a00 */
[----:B------:R-:W4:Y:S01]  /*51b0*/  LDCU.64 UR4, c[0x4][0x8] ;  /* 0x01000100ff0477ac */ /* 0x000f220008000a00 */
[----:B-1----:R-:W-:Y:S02]  /*51c0*/  MOV R4, UR8 ;  /* 0x0000000800047c02 */ /* 0x002fe40008000f00 */
[----:B------:R-:W-:Y:S02]  /*51d0*/  MOV R5, UR9 ;  /* 0x0000000900057c02 */ /* 0x000fe40008000f00 */
[----:B---3--:R-:W-:Y:S01]  /*51e0*/  MOV R7, UR7 ;  /* 0x0000000700077c02 */ /* 0x008fe20008000f00 */
[----:B------:R-:W-:Y:S01]  /*51f0*/  IMAD.U32 R6, RZ, RZ, UR6 ;  /* 0x00000006ff067e24 */ /* 0x000fe2000f8e00ff */
[----:B----4-:R-:W-:Y:S01]  /*5200*/  MOV R11, UR5 ;  /* 0x00000005000b7c02 */ /* 0x010fe20008000f00 */
[----:B------:R-:W-:Y:S02]  /*5210*/  IMAD.U32 R10, RZ, RZ, UR4 ;  /* 0x00000004ff0a7e24 */ /* 0x000fe4000f8e00ff */
[----:B------:R-:W-:Y:S07]  /*5220*/  LEPC R20, `(.L_x_84) ;  /* 0x000000001014794e */ /* 0x000fee0000000000 */
[----:B--2---:R-:W-:Y:S05]  /*5230*/  CALL.ABS.NOINC R2 ;  /* 0x0000000002007343 */ /* 0x004fea0003c00000 */
.L_x_84:
[----:B------:R-:W-:Y:S05]  /*5240*/  BSYNC.RECONVERGENT B6 ;  /* 0x0000000000067941 */ /* 0x000fea0003800200 */
.L_x_83:
[----:B------:R-:W-:Y:S01]  /*5250*/  ISETP.NE.U32.AND P4, PT, R82, RZ, PT ;  /* 0x000000ff5200720c */ /* 0x000fe20003f85070 */
[----:B------:R-:W-:Y:S01]  /*5260*/  UISETP.NE.AND UP2, UPT, UR50, URZ, UPT ;  /* 0x000000ff3200728c */ /* 0x000fe2000bf45270 */
[----:B------:R-:W-:Y:S01]  /*5270*/  ISETP.NE.U32.AND P2, PT, RZ, UR38, PT ;  /* 0x00000026ff007c0c */ /* 0x000fe2000bf45070 */
[----:B------:R-:W-:Y:S01]  /*5280*/  UISETP.NE.U32.AND UP1, UPT, UR44, URZ, UPT ;  /* 0x000000ff2c00728c */ /* 0x000fe2000bf25070 */
[----:B------:R-:W-:Y:S01]  /*5290*/  ISETP.NE.AND.EX P4, PT, R83, RZ, PT, P4 ;  /* 0x000000ff5300720c */ /* 0x000fe20003f85340 */
[----:B------:R-:W-:Y:S01]  /*52a0*/  UPLOP3.LUT UP0, UPT, UPT, UPT, UPT, 0x40, 0x4 ;  /* 0x000000000004789c */ /* 0x000fe20003f0e870 */
[----:B------:R-:W-:Y:S01]  /*52b0*/  ISETP.NE.AND.EX P2, PT, RZ, UR39, PT, P2 ;  /* 0x00000027ff007c0c */ /* 0x000fe2000bf45320 */
[----:B------:R-:W-:Y:S01]  /*52c0*/  UISETP.NE.AND.EX UP1, UPT, UR45, URZ, UPT, UP1 ;  /* 0x000000ff2d00728c */ /* 0x000fe2000bf25310 */
[----:B------:R-:W-:Y:S04]  /*52d0*/  PLOP3.LUT P1, PT, PT, PT, UP2, 0x80, 0x8 ;  /* 0x000000000008781c */ /* 0x000fe80003f2f028 */
[----:B------:R-:W-:Y:S06]  /*52e0*/  @UP2 UPLOP3.LUT UP0, UPT, UPT, UPT, UP1, 0x80, 0x8 ;  /* 0x000000000008289c */ /* 0x000fec0003f0f010 */
[----:B------:R-:W-:Y:S01]  /*52f0*/  PLOP3.LUT P0, PT, PT, PT, UP0, 0x80, 0x8 ;  /* 0x000000000008781c */ /* 0x000fe20003f0f008 */
[----:B------:R-:W-:Y:S01]  /*5300*/  @!UPT UIADD3 URZ, UPT, UPT, URZ, URZ, URZ ;  /* 0x000000fffffff290 */ /* 0x000fe2000fffe0ff */
[----:B------:R-:W-:Y:S11]  /*5310*/  BRA.U !UP1, `(.L_x_86) ;  /* 0x0000000109387547 */ /* 0x000ff6000b800000 */
[----:B------:R-:W-:Y:S01]  /*5320*/  UISETP.NE.U32.AND UP0, UPT, UR38, URZ, UPT ;  /* 0x000000ff2600728c */ /* 0x000fe2000bf05070 */
[----:B------:R-:W-:Y:S02]  /*5330*/  HFMA2 R0, -RZ, RZ, 0, 5.9604644775390625e-08 ;  /* 0x00000001ff007431 */ /* 0x000fe400000001ff */
[----:B------:R-:W-:Y:S01]  /*5340*/  IMAD.MOV.U32 R88, RZ, RZ, 0x1 ;  /* 0x00000001ff587424 */ /* 0x000fe200078e00ff */
[----:B------:R-:W-:Y:S06]  /*5350*/  UISETP.NE.AND.EX UP0, UPT, UR39, URZ, UPT, UP0 ;  /* 0x000000ff2700728c */ /* 0x000fec000bf05300 */
[----:B------:R-:W-:Y:S05]  /*5360*/  PLOP3.LUT P3, PT, PT, PT, UP0, 0x80, 0x8 ;  /* 0x000000000008781c */ /* 0x000fea0003f6f008 */
[----:B------:R-:W1:Y:S01]  /*5370*/  @UP0 LDCU.64 UR6, c[0x0][0x888] ;  /* 0x00011100ff0607ac */ /* 0x000e620008000a00 */
[----:B------:R-:W-:Y:S07]  /*5380*/  @UP0 UIMAD UR4, UR36, UR44, URZ ;  /* 0x0000002c240402a4 */ /* 0x000fee000f8e02ff */
[----:B------:R-:W-:Y:S01]  /*5390*/  @!P3 PRMT R88, R0, 0x7610, R88 ;  /* 0x000076100058b816 */ /* 0x000fe20000000058 */
[----:B-1----:R-:W-:Y:S03]  /*53a0*/  @UP0 UIMAD.WIDE UR6, UR4, 0x4, UR6 ;  /* 0x00000004040608a5 */ /* 0x002fe6000f8e0206 */
[----:B------:R-:W1:Y:S03]  /*53b0*/  @!UP0 LDCU UR4, c[0x0][0x880] ;  /* 0x00011000ff0487ac */ /* 0x000e660008000800 */
[----:B------:R-:W-:Y:S01]  /*53c0*/  IMAD.U32 R2, RZ, RZ, UR6 ;  /* 0x00000006ff027e24 */ /* 0x000fe2000f8e00ff */
[----:B------:R-:W-:Y:S05]  /*53d0*/  MOV R3, UR7 ;  /* 0x0000000700037c02 */ /* 0x000fea0008000f00 */
[----:B-----5:R2:W5:Y:S02]  /*53e0*/  @P3 LDG.E R49, desc[UR46][R2.64] ;  /* 0x0000002e02313981 */ /* 0x020564000c1e1900 */
[----:B-12---:R-:W-:Y:S02]  /*53f0*/  @!P3 IMAD.U32 R49, RZ, RZ, UR4 ;  /* 0x00000004ff31be24 */ /* 0x006fe4000f8e00ff */
.L_x_86:
[----:B------:R-:W-:Y:S05]  /*5400*/  @!P4 BRA `(.L_x_87) ;  /* 0x000000000020c947 */ /* 0x000fea0003800000 */
[----:B------:R-:W-:Y:S04]  /*5410*/  ISETP.NE.U32.AND P3, PT, R80, RZ, PT ;  /* 0x000000ff5000720c */ /* 0x000fe80003f65070 */
[----:B------:R-:W-:Y:S11]  /*5420*/  ISETP.NE.AND.EX P3, PT, R81, RZ, PT, P3 ;  /* 0x000000ff5100720c */ /* 0x000ff60003f65330 */
[----:B------:R-:W-:Y:S02]  /*5430*/  @!UPT UIADD3 URZ, UPT, UPT, URZ, URZ, URZ ;  /* 0x000000fffffff290 */ /* 0x000fe4000fffe0ff */
[----:B------:R-:W1:Y:S01]  /*5440*/  @P3 LDC.64 R2, c[0x0][0x8a8] ;  /* 0x00022a00ff023b82 */ /* 0x000e620000000a00 */
[----:B------:R-:W-:Y:S04]  /*5450*/  @P3 IMAD R0, R82, UR36, RZ ;  /* 0x0000002452003c24 */ /* 0x000fe8000f8e02ff */
[----:B-1----:R-:W-:Y:S05]  /*5460*/  @P3 IMAD.WIDE R2, R0, 0x4, R2 ;  /* 0x0000000400023825 */ /* 0x002fea00078e0202 */
[----:B-----5:R1:W5:Y:S02]  /*5470*/  @P3 LDG.E R47, desc[UR46][R2.64] ;  /* 0x0000002e022f3981 */ /* 0x020364000c1e1900 */
[----:B-1----:R-:W2:Y:S02]  /*5480*/  @!P3 LDC R47, c[0x0][0x8a0] ;  /* 0x00022800ff2fbb82 */ /* 0x002ea40000000800 */
.L_x_87:
[----:B-----5:R-:W-:Y:S01]  /*5490*/  FSETP.NEU.AND P3, PT, R49, RZ, PT ;  /* 0x000000ff3100720b */ /* 0x020fe20003f6d000 */
[----:B------:R-:W-:Y:S01]  /*54a0*/  BSSY B1, `(.L_x_88) ;  /* 0x0000039000017945 */ /* 0x000fe20003800000 */
[----:B------:R-:W-:Y:S01]  /*54b0*/  SEL R3, RZ, 0xffffffff, P2 ;  /* 0xffffffffff037807 */ /* 0x000fe20001000000 */
[----:B------:R-:W-:Y:S01]  /*54c0*/  IMAD.MOV.U32 R66, RZ, RZ, 0x1 ;  /* 0x00000001ff427424 */ /* 0x000fe200078e00ff */
[----:B------:R-:W-:Y:S01]  /*54d0*/  @P1 LOP3.LUT P2, RZ, R88, 0xff, RZ, 0xc0, !PT ;  /* 0x000000ff58ff1812 */ /* 0x000fe2000784c0ff */
[----:B------:R-:W-:Y:S01]  /*54e0*/  IMAD R48, R45, 0x80, R46 ;  /* 0x000000802d307824 */ /* 0x000fe200078e022e */
[----:B------:R-:W-:Y:S01]  /*54f0*/  @P1 SEL R0, RZ, 0xffffffff, P3 ;  /* 0xffffffffff001807 */ /* 0x000fe20001800000 */
[----:B------:R-:W-:Y:S01]  /*5500*/  IMAD R106, R101, -0x10, R99 ;  /* 0xfffffff0656a7824 */ /* 0x000fe200078e0263 */
[----:B------:R-:W-:Y:S01]  /*5510*/  LOP3.LUT R97, R97, 0x1, RZ, 0x3c, !PT ;  /* 0x0000000161617812 */ /* 0x000fe200078e3cff */
[----:B------:R-:W-:Y:S01]  /*5520*/  IMAD.MOV.U32 R65, RZ, RZ, RZ ;  /* 0x000000ffff417224 */ /* 0x000fe200078e00ff */
[----:B------:R-:W-:Y:S02]  /*5530*/  @P0 SEL R0, R3, R0, !P2 ;  /* 0x0000000003000207 */ /* 0x000fe40005000000 */
[----:B------:R-:W-:Y:S02]  /*5540*/  CS2R R78, SRZ ;  /* 0x00000000004e7805 */ /* 0x000fe4000001ff00 */
[----:B------:R-:W-:Y:S02]  /*5550*/  LEA R64, R45, UR48, 0x3 ;  /* 0x000000302d407c11 */ /* 0x000fe4000f8e18ff */
[----:B------:R-:W-:Y:S02]  /*5560*/  CS2R R76, SRZ ;  /* 0x00000000004c7805 */ /* 0x000fe4000001ff00 */
[----:B------:R-:W-:Y:S02]  /*5570*/  @P1 LOP3.LUT R0, R0, 0x1, RZ, 0xc0, !PT ;  /* 0x0000000100001812 */ /* 0x000fe400078ec0ff */
[----:B------:R-:W-:Y:S02]  /*5580*/  CS2R R70, SRZ ;  /* 0x0000000000467805 */ /* 0x000fe4000001ff00 */
[----:B------:R-:W-:Y:S02]  /*5590*/  PLOP3.LUT P2, PT, PT, PT, UP1, 0x80, 0x8 ;  /* 0x000000000008781c */ /* 0x000fe40003f4f018 */
[----:B------:R-:W-:Y:S02]  /*55a0*/  CS2R R68, SRZ ;  /* 0x0000000000447805 */ /* 0x000fe4000001ff00 */
[----:B------:R-:W-:Y:S02]  /*55b0*/  ISETP.NE.U32.OR P5, PT, R0, 0x1, !P1 ;  /* 0x000000010000780c */ /* 0x000fe40004fa5470 */
[----:B------:R-:W-:Y:S02]  /*55c0*/  CS2R R62, SRZ ;  /* 0x00000000003e7805 */ /* 0x000fe4000001ff00 */
[----:B------:R-:W-:Y:S02]  /*55d0*/  LOP3.LUT P4, R104, R88, 0xff, RZ, 0xc0, !PT ;  /* 0x000000ff58687812 */ /* 0x000fe4000788c0ff */
[----:B------:R-:W-:Y:S02]  /*55e0*/  CS2R R60, SRZ ;  /* 0x00000000003c7805 */ /* 0x000fe4000001ff00 */
[----:B------:R-:W-:Y:S02]  /*55f0*/  SEL R2, RZ, 0xffffffff, P3 ;  /* 0xffffffffff027807 */ /* 0x000fe40001800000 */
[----:B------:R-:W-:Y:S02]  /*5600*/  CS2R R58, SRZ ;  /* 0x00000000003a7805 */ /* 0x000fe4000001ff00 */
[----:B------:R-:W-:Y:S02]  /*5610*/  P2R R107, PR, RZ, 0x20 ;  /* 0x00000020ff6b7803 */ /* 0x000fe40000000000 */
[----:B------:R-:W-:Y:S02]  /*5620*/  CS2R R56, SRZ ;  /* 0x0000000000387805 */ /* 0x000fe4000001ff00 */
[----:B------:R-:W-:Y:S02]  /*5630*/  @P2 SEL R2, R3, R2, !P4 ;  /* 0x0000000203022207 */ /* 0x000fe40006000000 */
[----:B------:R-:W-:Y:S02]  /*5640*/  @P5 SHF.L.U32 R0, R97, 0x1f, RZ ;  /* 0x0000001f61005819 */ /* 0x000fe400000006ff */
[----:B------:R-:W-:Y:S02]  /*5650*/  LOP3.LUT R2, R2, 0x1, RZ, 0xc0, !PT ;  /* 0x0000000102027812 */ /* 0x000fe400078ec0ff */
[----:B------:R1:W3:Y:S02]  /*5660*/  @P5 SYNCS.PHASECHK.TRANS64.TRYWAIT P1, [UR48+0x20], R0 ;  /* 0x00002000ff0055a7 */ /* 0x0002e40008021130 */
[----:B------:R-:W-:Y:S04]  /*5670*/  ISETP.NE.U32.AND P2, PT, R2, 0x1, PT ;  /* 0x000000010200780c */ /* 0x000fe80003f45070 */
[----:B------:R-:W-:Y:S02]  /*5680*/  P2R R67, PR, RZ, 0x4 ;  /* 0x00000004ff437803 */ /* 0x000fe40000000000 */
[----:B-1----:R-:W-:Y:S04]  /*5690*/  SHF.L.U32 R0, R96, 0x1f, RZ ;  /* 0x0000001f60007819 */ /* 0x002fe800000006ff */
[----:B------:R1:W4:Y:S01]  /*56a0*/  SYNCS.PHASECHK.TRANS64.TRYWAIT P0, [R64+URZ+0x90], R0 ;  /* 0x00009000400075a7 */ /* 0x00032200080011ff */
[----:B---3--:R-:W-:Y:S01]  /*56b0*/  @P5 SEL R66, RZ, 0x1, !P1 ;  /* 0x00000001ff425807 */ /* 0x008fe20004800000 */
[----:B-1----:R-:W-:Y:S06]  /*56c0*/  @!P5 BRA `(.L_x_89) ;  /* 0x000000000058d947 */ /* 0x002fec0003800000 */
[----:B------:R-:W-:Y:S01]  /*56d0*/  IMAD.MOV.U32 R79, RZ, RZ, RZ ;  /* 0x000000ffff4f7224 */ /* 0x000fe200078e00ff */
[----:B------:R-:W-:Y:S01]  /*56e0*/  ISETP.NE.AND P1, PT, R66, RZ, PT ;  /* 0x000000ff4200720c */ /* 0x000fe20003f25270 */
[----:B------:R-:W-:Y:S01]  /*56f0*/  BSSY B0, `(.L_x_90) ;  /* 0x000000c000007945 */ /* 0x000fe20003800000 */
[----:B------:R-:W-:Y:S02]  /*5700*/  CS2R R58, SRZ ;  /* 0x00000000003a7805 */ /* 0x000fe4000001ff00 */
[----:B------:R-:W-:Y:S02]  /*5710*/  CS2R R56, SRZ ;  /* 0x0000000000387805 */ /* 0x000fe4000001ff00 */
[----:B------:R-:W-:Y:S02]  /*5720*/  CS2R R62, SRZ ;  /* 0x00000000003e7805 */ /* 0x000fe4000001ff00 */
[----:B------:R-:W-:Y:S02]  /*5730*/  CS2R R60, SRZ ;  /* 0x00000000003c7805 */ /* 0x000fe4000001ff00 */
[----:B------:R-:W-:Y:S02]  /*5740*/  CS2R R70, SRZ ;  /* 0x0000000000467805 */ /* 0x000fe4000001ff00 */
[----:B------:R-:W-:Y:S02]  /*5750*/  CS2R R68, SRZ ;  /* 0x0000000000447805 */ /* 0x000fe4000001ff00 */
[----:B------:R-:W-:Y:S01]  /*5760*/  CS2R R76, SRZ ;  /* 0x00000000004c7805 */ /* 0x000fe2000001ff00 */
[----:B------:R-:W-:Y:S06]  /*5770*/  @P1 BRA `(.L_x_91) ;  /* 0x00000000000c1947 */ /* 0x000fec0003800000 */
[----:B------:R-:W-:Y:S04]  /*5780*/  SHF.L.U32 R3, R97, 0x1f, RZ ;  /* 0x0000001f61037819 */ /* 0x000fe800000006ff */
[----:B------:R-:W1:Y:S02]  /*5790*/  SYNCS.PHASECHK.TRANS64.TRYWAIT P1, [UR48+0x20], R3 ;  /* 0x00002003ff0075a7 */ /* 0x000e640008021130 */
[----:B-1----:R-:W-:Y:S05]  /*57a0*/  @!P1 BRA `(.L_x_92) ;  /* 0x0000003c00349947 */ /* 0x002fea0003800000 */
.L_x_91:
[----:B------:R-:W-:Y:S05]  /*57b0*/  BSYNC B0 ;  /* 0x0000000000007941 */ /* 0x000fea0003800000 */
.L_x_90:
[----:B------:R-:W-:Y:S01]  /*57c0*/  ISETP.NE.AND P1, PT, R67, RZ, PT ;  /* 0x000000ff4300720c */ /* 0x000fe20003f25270 */
[----:B------:R-:W-:Y:S11]  /*57d0*/  HFMA2 R65, -RZ, RZ, 0, 5.9604644775390625e-08 ;  /* 0x00000001ff417431 */ /* 0x000ff600000001ff */
[----:B------:R-:W-:Y:S01]  /*57e0*/  @!UPT UIADD3 URZ, UPT, UPT, URZ, URZ, URZ ;  /* 0x000000fffffff290 */ /* 0x000fe2000fffe0ff */
[----:B------:R3:W1:Y:S04]  /*57f0*/  @P1 LDS.128 R56, [R100] ;  /* 0x0000000064381984 */ /* 0x0006680000000c00 */
[----:B------:R3:W1:Y:S04]  /*5800*/  @P1 LDS.128 R60, [R99+0x10] ;  /* 0x00001000633c1984 */ /* 0x0006680000000c00 */
[----:B------:R3:W1:Y:S04]  /*5810*/  @P1 LDS.128 R68, [R98+0x20] ;  /* 0x0000200062441984 */ /* 0x0006680000000c00 */
[----:B------:R3:W1:Y:S02]  /*5820*/  @P1 LDS.128 R76, [R106+0x30] ;  /* 0x000030006a4c1984 */ /* 0x0006640000000c00 */
.L_x_89:
[----:B------:R-:W-:Y:S05]  /*5830*/  BSYNC B1 ;  /* 0x0000000000017941 */ /* 0x000fea0003800000 */
.L_x_88:
[----:B-1----:R-:W-:Y:S04]  /*5840*/  SHF.R.U32.HI R2, RZ, 0x15, R48 ;  /* 0x00000015ff027819 */ /* 0x002fe80000011630 */
[----:B------:R-:W-:Y:S01]  /*5850*/  LOP3.LUT P1, RZ, R2, 0x3, R92, 0x48, !PT ;  /* 0x0000000302ff7812 */ /* 0x000fe2000782485c */
[----:B------:R-:W-:Y:S01]  /*5860*/  @!UPT UIADD3 URZ, UPT, UPT, URZ, URZ, URZ ;  /* 0x000000fffffff290 */ /* 0x000fe2000fffe0ff */
[----:B----4-:R-:W-:Y:S11]  /*5870*/  @P0 BRA `(.L_x_93) ;  /* 0x0000000000080947 */ /* 0x010ff60003800000 */
[----:B------:R-:W1:Y:S02]  /*5880*/  SYNCS.PHASECHK.TRANS64.TRYWAIT P0, [R64+URZ+0x90], R0 ;  /* 0x00009000400075a7 */ /* 0x000e6400080011ff */
[----:B-1----:R-:W-:Y:S05]  /*5890*/  @!P0 BRA `(.L_x_94) ;  /* 0x0000003c00108947 */ /* 0x002fea0003800000 */
.L_x_93:
[----:B------:R-:W-:Y:S05]  /*58a0*/  @!P1 BRA `(.L_x_95) ;  /* 0x0000000000409947 */ /* 0x000fea0003800000 */
[----:B------:R-:W4:Y:S01]  /*58b0*/  LDCU.64 UR8, c[0x4][0x70] ;  /* 0x01000e00ff0877ac */ /* 0x000f220008000a00 */
[----:B------:R-:W-:Y:S01]  /*58c0*/  MOV R3, 0x0 ;  /* 0x0000000000037802 */ /* 0x000fe20000000f00 */
[----:B------:R-:W-:Y:S02]  /*58d0*/  HFMA2 R12, -RZ, RZ, 0, 5.9604644775390625e-08 ;  /* 0x00000001ff0c7431 */ /* 0x000fe400000001ff */
[----:B------:R-:W-:Y:S02]  /*58e0*/  IMAD.MOV.U32 R8, RZ, RZ, 0x192 ;  /* 0x00000192ff087424 */ /* 0x000fe400078e00ff */
[----:B------:R-:W-:Y:S01]  /*58f0*/  IMAD.MOV.U32 R13, RZ, RZ, RZ ;  /* 0x000000ffff0d7224 */ /* 0x000fe200078e00ff */
[----:B------:R-:W5:Y:S01]  /*5900*/  LDCU.64 UR6, c[0x4][0x78] ;  /* 0x01000f00ff0677ac */ /* 0x000f620008000a00 */
[----:B------:R-:W1:Y:S01]  /*5910*/  LDC.64 R2, c[0x4][R3] ;  /* 0x0100000003027b82 */ /* 0x000e620000000a00 */
[----:B------:R-:W2:Y:S01]  /*5920*/  LDCU.64 UR4, c[0x4][0x10] ;  /* 0x01000200ff0477ac */ /* 0x000ea20008000a00 */
[----:B----4-:R-:W-:Y:S01]  /*5930*/  MOV R5, UR9 ;  /* 0x0000000900057c02 */ /* 0x010fe20008000f00 */
[----:B------:R-:W-:Y:S01]  /*5940*/  IMAD.U32 R4, RZ, RZ, UR8 ;  /* 0x00000008ff047e24 */ /* 0x000fe2000f8e00ff */
[----:B-----5:R-:W-:Y:S01]  /*5950*/  MOV R7, UR7 ;  /* 0x0000000700077c02 */ /* 0x020fe20008000f00 */
[----:B------:R-:W-:Y:S01]  /*5960*/  IMAD.U32 R6, RZ, RZ, UR6 ;  /* 0x00000006ff067e24 */ /* 0x000fe2000f8e00ff */
[----:B--2---:R-:W-:Y:S01]  /*5970*/  MOV R11, UR5 ;  /* 0x00000005000b7c02 */ /* 0x004fe20008000f00 */
[----:B------:R-:W-:Y:S02]  /*5980*/  IMAD.U32 R10, RZ, RZ, UR4 ;  /* 0x00000004ff0a7e24 */ /* 0x000fe4000f8e00ff */
[----:B------:R-:W-:Y:S07]  /*5990*/  LEPC R20, `(.L_x_95) ;  /* 0x000000001014794e */ /* 0x000fee0000000000 */
[----:B-1-3--:R-:W-:Y:S05]  /*59a0*/  CALL.ABS.NOINC R2 ;  /* 0x0000000002007343 */ /* 0x00afea0003c00000 */
.L_x_95:
[----:B------:R-:W-:Y:S01]  /*59b0*/  SHF.L.U32 R50, R56, 0x10, RZ ;  /* 0x0000001038327819 */ /* 0x000fe200000006ff */
[----:B------:R-:W-:Y:S05]  /*59c0*/  WARPSYNC.ALL ;  /* 0x0000000000007948 */ /* 0x000fea0003800000 */
[----:B------:R-:W-:Y:S01]  /*59d0*/  R2UR UR4, R48 ;  /* 0x00000000300472ca */ /* 0x000fe200000e0000 */
[----:B------:R-:W-:Y:S01]  /*59e0*/  BSSY.RECONVERGENT B0, `(.L_x_96) ;  /* 0x0000088000007945 */ /* 0x000fe20003800200 */
[----:B------:R-:W-:Y:S02]  /*59f0*/  LOP3.LUT R51, R56, 0xffff0000, RZ, 0xc0, !PT ;  /* 0xffff000038337812 */ /* 0x000fe400078ec0ff */
[----:B------:R-:W-:Y:S02]  /*5a00*/  SHF.L.U32 R52, R57, 0x10, RZ ;  /* 0x0000001039347819 */ /* 0x000fe400000006ff */
[----:B------:R-:W-:Y:S07]  /*5a10*/  ISETP.NE.AND P0, PT, R102, RZ, PT ;  /* 0x000000ff6600720c */ /* 0x000fee0003f05270 */
[----:B------:R-:W1:Y:S02]  /*5a20*/  LDTM.x32 R4, tmem[UR4] ;  /* 0x00000004000479ee */ /* 0x000e6400082c0000 */
[C---:B-12---:R-:W-:Y:S01]  /*5a30*/  FMUL R0, R47.reuse, R4 ;  /* 0x000000042f007220 */ /* 0x046fe20000400000 */
[C---:B------:R-:W-:Y:S01]  /*5a40*/  FMUL R2, R47.reuse, R5 ;  /* 0x000000052f027220 */ /* 0x040fe20000400000 */
[C---:B------:R-:W-:Y:S01]  /*5a50*/  FMUL R4, R47.reuse, R8 ;  /* 0x000000082f047220 */ /* 0x040fe20000400000 */
[C---:B------:R-:W-:Y:S01]  /*5a60*/  FMUL R3, R47.reuse, R6 ;  /* 0x000000062f037220 */ /* 0x040fe20000400000 */
[C---:B------:R-:W-:Y:S01]  /*5a70*/  FMUL R5, R47.reuse, R9 ;  /* 0x000000092f057220 */ /* 0x040fe20000400000 */
[C---:B------:R-:W-:Y:S01]  /*5a80*/  FMUL R8, R47.reuse, R12 ;  /* 0x0000000c2f087220 */ /* 0x040fe20000400000 */
[C---:B------:R-:W-:Y:S01]  /*5a90*/  FMUL R6, R47.reuse, R10 ;  /* 0x0000000a2f067220 */ /* 0x040fe20000400000 */
[C---:B------:R-:W-:Y:S01]  /*5aa0*/  FMUL R9, R47.reuse, R13 ;  /* 0x0000000d2f097220 */ /* 0x040fe20000400000 */
[----:B------:R-:W-:Y:S01]  /*5ab0*/  FMUL R12, R47, R16 ;  /* 0x000000102f0c7220 */ /* 0x000fe20000400000 */
[----:B------:R-:W-:Y:S01]  /*5ac0*/  FFMA R0, R49, R50, R0 ;  /* 0x0000003231007223 */ /* 0x000fe20000000000 */
[C---:B------:R-:W-:Y:S01]  /*5ad0*/  FMUL R10, R47.reuse, R14 ;  /* 0x0000000e2f0a7220 */ /* 0x040fe20000400000 */
[C---:B------:R-:W-:Y:S01]  /*5ae0*/  FMUL R13, R47.reuse, R17 ;  /* 0x000000112f0d7220 */ /* 0x040fe20000400000 */
[----:B------:R-:W-:Y:S01]  /*5af0*/  FMUL R16, R47, R20 ;  /* 0x000000142f107220 */ /* 0x000fe20000400000 */
[----:B------:R-:W-:Y:S01]  /*5b00*/  FFMA R2, R49, R51, R2 ;  /* 0x0000003331027223 */ /* 0x000fe20000000002 */
[C---:B------:R-:W-:Y:S01]  /*5b10*/  FMUL R14, R47.reuse, R18 ;  /* 0x000000122f0e7220 */ /* 0x040fe20000400000 */
        /* <DEDUP_REMOVED lines=8> */
[----:B------:R-:W-:Y:S01]  /*5ba0*/  LOP3.LUT R32, R57, 0xffff0000, RZ, 0xc0, !PT ;  /* 0xffff000039207812 */ /* 0x000fe200078ec0ff */
[C---:B------:R-:W-:Y:S01]  /*5bb0*/  FMUL R26, R47.reuse, R30 ;  /* 0x0000001e2f1a7220 */ /* 0x040fe20000400000 */
[----:B------:R-:W-:Y:S01]  /*5bc0*/  FMUL R29, R47, R33 ;  /* 0x000000212f1d7220 */ /* 0x000fe20000400000 */
[----:B------:R-:W-:Y:S01]  /*5bd0*/  SHF.L.U32 R33, R58, 0x10, RZ ;  /* 0x000000103a217819 */ /* 0x000fe200000006ff */
[----:B------:R-:W-:Y:S01]  /*5be0*/  FFMA R3, R49, R52, R3 ;  /* 0x0000003431037223 */ /* 0x000fe20000000003 */
[----:B------:R-:W-:Y:S01]  /*5bf0*/  F2FP.BF16.F32.PACK_AB R52, R2, R0 ;  /* 0x000000000234723e */ /* 0x000fe200000010ff */
[----:B------:R-:W-:Y:S01]  /*5c00*/  FMUL R7, R47, R7 ;  /* 0x000000072f077220 */ /* 0x000fe20000400000 */
[----:B------:R-:W-:Y:S01]  /*5c10*/  SHF.L.U32 R0, R59, 0x10, RZ ;  /* 0x000000103b007819 */ /* 0x000fe200000006ff */
[----:B------:R-:W-:Y:S01]  /*5c20*/  FMUL R30, R47, R34 ;  /* 0x000000222f1e7220 */ /* 0x000fe20000400000 */
[----:B------:R-:W-:Y:S01]  /*5c30*/  LOP3.LUT R34, R58, 0xffff0000, RZ, 0xc0, !PT ;  /* 0xffff00003a227812 */ /* 0x000fe200078ec0ff */
[----:B------:R-:W-:Y:S01]  /*5c40*/  FFMA R7, R49, R32, R7 ;  /* 0x0000002031077223 */ /* 0x000fe20000000007 */
[----:B------:R-:W-:Y:S01]  /*5c50*/  LOP3.LUT R2, R59, 0xffff0000, RZ, 0xc0, !PT ;  /* 0xffff00003b027812 */ /* 0x000fe200078ec0ff */
[----:B------:R-:W-:Y:S01]  /*5c60*/  FFMA R4, R49, R33, R4 ;  /* 0x0000002131047223 */ /* 0x000fe20000000004 */
[----:B------:R-:W-:Y:S01]  /*5c70*/  FMUL R11, R47, R11 ;  /* 0x0000000b2f0b7220 */ /* 0x000fe20000400000 */
[----:B------:R-:W-:Y:S01]  /*5c80*/  FFMA R5, R49, R34, R5 ;  /* 0x0000002231057223 */ /* 0x000fe20000000005 */
[----:B------:R-:W-:Y:S01]  /*5c90*/  F2FP.BF16.F32.PACK_AB R53, R7, R3 ;  /* 0x000000030735723e */ /* 0x000fe200000010ff */
[C---:B------:R-:W-:Y:S01]  /*5ca0*/  FFMA R6, R49.reuse, R0, R6 ;  /* 0x0000000031067223 */ /* 0x040fe20000000006 */
[C---:B------:R-:W-:Y:S01]  /*5cb0*/  SHF.L.U32 R0, R60.reuse, 0x10, RZ ;  /* 0x000000103c007819 */ /* 0x040fe200000006ff */
[----:B------:R-:W-:Y:S01]  /*5cc0*/  FFMA R11, R49, R2, R11 ;  /* 0x00000002310b7223 */ /* 0x000fe2000000000b */
[----:B------:R-:W-:Y:S01]  /*5cd0*/  LOP3.LUT R2, R60, 0xffff0000, RZ, 0xc0, !PT ;  /* 0xffff00003c027812 */ /* 0x000fe200078ec0ff */
[----:B------:R-:W-:Y:S01]  /*5ce0*/  FMUL R15, R47, R15 ;  /* 0x0000000f2f0f7220 */ /* 0x000fe20000400000 */
[----:B------:R-:W-:Y:S01]  /*5cf0*/  SHF.L.U32 R3, R61, 0x10, RZ ;  /* 0x000000103d037819 */ /* 0x000fe200000006ff */
[----:B------:R-:W-:Y:S01]  /*5d00*/  FFMA R8, R49, R0, R8 ;  /* 0x0000000031087223 */ /* 0x000fe20000000008 */
[----:B------:R-:W-:Y:S01]  /*5d10*/  LOP3.LUT R0, R61, 0xffff0000, RZ, 0xc0, !PT ;  /* 0xffff00003d007812 */ /* 0x000fe200078ec0ff */
[C---:B------:R-:W-:Y:S01]  /*5d20*/  FFMA R9, R49.reuse, R2, R9 ;  /* 0x0000000231097223 */ /* 0x040fe20000000009 */
[C---:B------:R-:W-:Y:S01]  /*5d30*/  SHF.L.U32 R2, R62.reuse, 0x10, RZ ;  /* 0x000000103e027819 */ /* 0x040fe200000006ff */
[----:B------:R-:W-:Y:S01]  /*5d40*/  FFMA R10, R49, R3, R10 ;  /* 0x00000003310a7223 */ /* 0x000fe2000000000a */
[----:B------:R-:W-:Y:S01]  /*5d50*/  SHF.L.U32 R3, R63, 0x10, RZ ;  /* 0x000000103f037819 */ /* 0x000fe200000006ff */
[C---:B------:R-:W-:Y:S01]  /*5d60*/  FFMA R15, R49.reuse, R0, R15 ;  /* 0x00000000310f7223 */ /* 0x040fe2000000000f */
[----:B------:R-:W-:Y:S01]  /*5d70*/  LOP3.LUT R0, R62, 0xffff0000, RZ, 0xc0, !PT ;  /* 0xffff00003e007812 */ /* 0x000fe200078ec0ff */
[----:B------:R-:W-:Y:S01]  /*5d80*/  FFMA R12, R49, R2, R12 ;  /* 0x00000002310c7223 */ /* 0x000fe2000000000c */
[C---:B------:R-:W-:Y:S01]  /*5d90*/  SHF.L.U32 R2, R68.reuse, 0x10, RZ ;  /* 0x0000001044027819 */ /* 0x040fe200000006ff */
[----:B------:R-:W-:Y:S01]  /*5da0*/  FMUL R19, R47, R19 ;  /* 0x000000132f137220 */ /* 0x000fe20000400000 */
[----:B------:R-:W-:Y:S01]  /*5db0*/  F2FP.BF16.F32.PACK_AB R54, R5, R4 ;  /* 0x000000040536723e */ /* 0x000fe200000010ff */
[----:B------:R-:W-:Y:S01]  /*5dc0*/  FFMA R13, R49, R0, R13 ;  /* 0x00000000310d7223 */ /* 0x000fe2000000000d */
[----:B------:R-:W-:Y:S01]  /*5dd0*/  LOP3.LUT R0, R63, 0xffff0000, RZ, 0xc0, !PT ;  /* 0xffff00003f007812 */ /* 0x000fe200078ec0ff */
[----:B------:R-:W-:Y:S01]  /*5de0*/  FFMA R14, R49, R3, R14 ;  /* 0x00000003310e7223 */ /* 0x000fe2000000000e */
[----:B------:R-:W-:Y:S01]  /*5df0*/  LOP3.LUT R3, R68, 0xffff0000, RZ, 0xc0, !PT ;  /* 0xffff000044037812 */ /* 0x000fe200078ec0ff */
[----:B------:R-:W-:Y:S01]  /*5e00*/  FMUL R23, R47, R23 ;  /* 0x000000172f177220 */ /* 0x000fe20000400000 */
[----:B------:R-:W-:Y:S01]  /*5e10*/  F2FP.BF16.F32.PACK_AB R55, R11, R6 ;  /* 0x000000060b37723e */ /* 0x000fe200000010ff */
[----:B------:R-:W-:Y:S01]  /*5e20*/  FFMA R19, R49, R0, R19 ;  /* 0x0000000031137223 */ /* 0x000fe20000000013 */
[----:B------:R-:W-:Y:S01]  /*5e30*/  SHF.L.U32 R0, R69, 0x10, RZ ;  /* 0x0000001045007819 */ /* 0x000fe200000006ff */
[----:B------:R-:W-:Y:S01]  /*5e40*/  FFMA R16, R49, R2, R16 ;  /* 0x0000000231107223 */ /* 0x000fe20000000010 */
[----:B------:R-:W-:Y:S01]  /*5e50*/  LOP3.LUT R2, R69, 0xffff0000, RZ, 0xc0, !PT ;  /* 0xffff000045027812 */ /* 0x000fe200078ec0ff */
[----:B------:R-:W-:Y:S01]  /*5e60*/  FFMA R17, R49, R3, R17 ;  /* 0x0000000331117223 */ /* 0x000fe20000000011 */
[----:B------:R-:W-:Y:S01]  /*5e70*/  SHF.L.U32 R3, R71, 0x10, RZ ;  /* 0x0000001047037819 */ /* 0x000fe200000006ff */
[----:B------:R-:W-:Y:S01]  /*5e80*/  FFMA R18, R49, R0, R18 ;  /* 0x0000000031127223 */ /* 0x000fe20000000012 */
[C---:B------:R-:W-:Y:S01]  /*5e90*/  SHF.L.U32 R0, R70.reuse, 0x10, RZ ;  /* 0x0000001046007819 */ /* 0x040fe200000006ff */
[----:B------:R1:W-:Y:S01]  /*5ea0*/  STS.128 [R100], R52 ;  /* 0x0000003464007388 */ /* 0x0003e20000000c00 */
[----:B------:R-:W-:Y:S01]  /*5eb0*/  F2FP.BF16.F32.PACK_AB R8, R9, R8 ;  /* 0x000000080908723e */ /* 0x000fe200000010ff */
[C---:B------:R-:W-:Y:S01]  /*5ec0*/  FFMA R23, R49.reuse, R2, R23 ;  /* 0x0000000231177223 */ /* 0x040fe20000000017 */
[----:B------:R-:W-:Y:S01]  /*5ed0*/  LOP3.LUT R2, R70, 0xffff0000, RZ, 0xc0, !PT ;  /* 0xffff000046027812 */ /* 0x000fe200078ec0ff */
[----:B------:R-:W-:Y:S01]  /*5ee0*/  FFMA R20, R49, R0, R20 ;  /* 0x0000000031147223 */ /* 0x000fe20000000014 */
[----:B------:R-:W-:Y:S01]  /*5ef0*/  LOP3.LUT R0, R71, 0xffff0000, RZ, 0xc0, !PT ;  /* 0xffff000047007812 */ /* 0x000fe200078ec0ff */
[----:B------:R-:W-:Y:S01]  /*5f00*/  FMUL R27, R47, R27 ;  /* 0x0000001b2f1b7220 */ /* 0x000fe20000400000 */
[----:B------:R-:W-:Y:S01]  /*5f10*/  F2FP.BF16.F32.PACK_AB R9, R15, R10 ;  /* 0x0000000a0f09723e */ /* 0x000fe200000010ff */
[C---:B------:R-:W-:Y:S01]  /*5f20*/  FFMA R21, R49.reuse, R2, R21 ;  /* 0x0000000231157223 */ /* 0x040fe20000000015 */
[C---:B------:R-:W-:Y:S01]  /*5f30*/  FFMA R22, R49.reuse, R3, R22 ;  /* 0x0000000331167223 */ /* 0x040fe20000000016 */
[----:B------:R-:W-:Y:S01]  /*5f40*/  FFMA R27, R49, R0, R27 ;  /* 0x00000000311b7223 */ /* 0x000fe2000000001b */
[C---:B------:R-:W-:Y:S01]  /*5f50*/  SHF.L.U32 R2, R76.reuse, 0x10, RZ ;  /* 0x000000104c027819 */ /* 0x040fe200000006ff */
[C---:B------:R-:W-:Y:S01]  /*5f60*/  FMUL R31, R47.reuse, R31 ;  /* 0x0000001f2f1f7220 */ /* 0x040fe20000400000 */
[----:B------:R-:W-:Y:S01]  /*5f70*/  LOP3.LUT R0, R76, 0xffff0000, RZ, 0xc0, !PT ;  /* 0xffff00004c007812 */ /* 0x000fe200078ec0ff */
[----:B------:R-:W-:Y:S01]  /*5f80*/  FMUL R35, R47, R35 ;  /* 0x000000232f237220 */ /* 0x000fe20000400000 */
[----:B------:R-:W-:Y:S01]  /*5f90*/  SHF.L.U32 R3, R77, 0x10, RZ ;  /* 0x000000104d037819 */ /* 0x000fe200000006ff */
[----:B------:R-:W-:Y:S01]  /*5fa0*/  FFMA R24, R49, R2, R24 ;  /* 0x0000000231187223 */ /* 0x000fe20000000018 */
[----:B------:R-:W-:Y:S01]  /*5fb0*/  F2FP.BF16.F32.PACK_AB R10, R13, R12 ;  /* 0x0000000c0d0a723e */ /* 0x000fe200000010ff */
[----:B------:R-:W-:Y:S01]  /*5fc0*/  FFMA R25, R49, R0, R25 ;  /* 0x0000000031197223 */ /* 0x000fe20000000019 */
[----:B------:R-:W-:Y:S01]  /*5fd0*/  F2FP.BF16.F32.PACK_AB R11, R19, R14 ;  /* 0x0000000e130b723e */ /* 0x000fe200000010ff */
[----:B------:R-:W-:Y:S01]  /*5fe0*/  FFMA R26, R49, R3, R26 ;  /* 0x00000003311a7223 */ /* 0x000fe2000000001a */
[----:B------:R-:W-:Y:S02]  /*5ff0*/  LOP3.LUT R0, R77, 0xffff0000, RZ, 0xc0, !PT ;  /* 0xffff00004d007812 */ /* 0x000fe400078ec0ff */
[C---:B------:R-:W-:Y:S01]  /*6000*/  SHF.L.U32 R2, R78.reuse, 0x10, RZ ;  /* 0x000000104e027819 */ /* 0x040fe200000006ff */
[----:B------:R1:W-:Y:S01]  /*6010*/  STS.128 [R99+0x10], R8 ;  /* 0x0000100863007388 */ /* 0x0003e20000000c00 */
[----:B------:R-:W-:Y:S01]  /*6020*/  LOP3.LUT R3, R78, 0xffff0000, RZ, 0xc0, !PT ;  /* 0xffff00004e037812 */ /* 0x000fe200078ec0ff */
[----:B------:R-:W-:Y:S01]  /*6030*/  FFMA R31, R49, R0, R31 ;  /* 0x00000000311f7223 */ /* 0x000fe2000000001f */
[----:B------:R-:W-:Y:S01]  /*6040*/  SHF.L.U32 R4, R79, 0x10, RZ ;  /* 0x000000104f047819 */ /* 0x000fe200000006ff */
[----:B------:R-:W-:Y:S01]  /*6050*/  FFMA R28, R49, R2, R28 ;  /* 0x00000002311c7223 */ /* 0x000fe2000000001c */
[----:B------:R-:W-:Y:S01]  /*6060*/  F2FP.BF16.F32.PACK_AB R16, R17, R16 ;  /* 0x000000101110723e */ /* 0x000fe200000010ff */
[----:B------:R-:W-:Y:S01]  /*6070*/  FFMA R29, R49, R3, R29 ;  /* 0x00000003311d7223 */ /* 0x000fe2000000001d */
[----:B------:R-:W-:Y:S01]  /*6080*/  LOP3.LUT R5, R79, 0xffff0000, RZ, 0xc0, !PT ;  /* 0xffff00004f057812 */ /* 0x000fe200078ec0ff */
[----:B------:R-:W-:Y:S01]  /*6090*/  FFMA R30, R49, R4, R30 ;  /* 0x00000004311e7223 */ /* 0x000fe2000000001e */
[----:B------:R-:W-:Y:S02]  /*60a0*/  F2FP.BF16.F32.PACK_AB R17, R23, R18 ;  /* 0x000000121711723e */ /* 0x000fe400000010ff */
[----:B------:R-:W-:Y:S01]  /*60b0*/  F2FP.BF16.F32.PACK_AB R18, R21, R20 ;  /* 0x000000141512723e */ /* 0x000fe200000010ff */
[----:B------:R-:W-:Y:S01]  /*60c0*/  FFMA R35, R49, R5, R35 ;  /* 0x0000000531237223 */ /* 0x000fe20000000023 */
[----:B------:R-:W-:Y:S02]  /*60d0*/  F2FP.BF16.F32.PACK_AB R19, R27, R22 ;  /* 0x000000161b13723e */ /* 0x000fe400000010ff */
[----:B------:R-:W-:Y:S02]  /*60e0*/  F2FP.BF16.F32.PACK_AB R24, R25, R24 ;  /* 0x000000181918723e */ /* 0x000fe400000010ff */
[----:B------:R-:W-:Y:S01]  /*60f0*/  F2FP.BF16.F32.PACK_AB R25, R31, R26 ;  /* 0x0000001a1f19723e */ /* 0x000fe200000010ff */
[----:B------:R1:W-:Y:S01]  /*6100*/  STS.128 [R98+0x20], R16 ;  /* 0x0000201062007388 */ /* 0x0003e20000000c00 */
[----:B------:R-:W-:Y:S02]  /*6110*/  F2FP.BF16.F32.PACK_AB R26, R29, R28 ;  /* 0x0000001c1d1a723e */ /* 0x000fe400000010ff */
[----:B------:R-:W-:Y:S05]  /*6120*/  F2FP.BF16.F32.PACK_AB R27, R35, R30 ;  /* 0x0000001e231b723e */ /* 0x000fea00000010ff */
[----:B------:R1:W-:Y:S01]  /*6130*/  STS.128 [R106+0x30], R24 ;  /* 0x000030186a007388 */ /* 0x0003e20000000c00 */
[----:B------:R-:W-:Y:S01]  /*6140*/  @!PT LDS RZ, [RZ] ;  /* 0x00000000fffff984 */ /* 0x000fe20000000800 */
[----:B------:R-:W-:Y:S01]  /*6150*/  @!PT LDS RZ, [RZ] ;  /* 0x00000000fffff984 */ /* 0x000fe20000000800 */
[----:B------:R-:W-:Y:S01]  /*6160*/  @!PT LDS RZ, [RZ] ;  /* 0x00000000fffff984 */ /* 0x000fe20000000800 */
[----:B------:R-:W-:Y:S01]  /*6170*/  @!PT LDS RZ, [RZ] ;  /* 0x00000000fffff984 */ /* 0x000fe20000000800 */
[----:B------:R2:W-:Y:S07]  /*6180*/  MEMBAR.ALL.CTA ;  /* 0x0000000000007992 */ /* 0x0005ee0000008000 */
[----:B--2---:R-:W2:Y:S02]  /*6190*/  FENCE.VIEW.ASYNC.S ;  /* 0x00000000000073c6 */ /* 0x004ea40000000000 */
[----:B--2---:R-:W-:Y:S06]  /*61a0*/  BAR.SYNC.DEFER_BLOCKING 0x1, 0x80 ;  /* 0x0042000000007b1d */ /* 0x004fec0000010000 */
[----:B------:R-:W-:Y:S05]  /*61b0*/  @P0 BRA `(.L_x_97) ;  /* 0x0000000000280947 */ /* 0x000fea0003800000 */
[----:B------:R-:W-:Y:S02]  /*61c0*/  UIADD3 UR4, UPT, UPT, UR48, 0x200, URZ ;  /* 0x0000020030047890 */ /* 0x000fe4000fffe0ff */
[----:B------:R-:W-:Y:S01]  /*61d0*/  UIADD3 UR6, UP0, UPT, UR52, 0x680, URZ ;  /* 0x0000068034067890 */ /* 0x000fe2000ff1e0ff */
[----:B------:R-:W-:Y:S03]  /*61e0*/  UMOV UR43, UR36 ;  /* 0x00000024002b7c82 */ /* 0x000fe60008000000 */
[----:B------:R-:W-:Y:S01]  /*61f0*/  MOV R93, UR4 ;  /* 0x00000004005d7c02 */ /* 0x000fe20008000f00 */
[----:B------:R-:W-:Y:S03]  /*6200*/  UIADD3.X UR7, UPT, UPT, URZ, UR53, URZ, UP0, !UPT ;  /* 0x00000035ff077290 */ /* 0x000fe600087fe4ff */
[----:B------:R-:W-:Y:S11]  /*6210*/  R2UR UR40, R93 ;  /* 0x000000005d2872ca */ /* 0x000ff600000e0000 */
[----:B------:R-:W-:Y:S02]  /*6220*/  @!UPT UIADD3 URZ, UPT, UPT, URZ, URZ, URZ ;  /* 0x000000fffffff290 */ /* 0x000fe4000fffe0ff */
[----:B------:R2:W-:Y:S01]  /*6230*/  UTMASTG.3D [UR40], [UR6] ;  /* 0x00000028060073b5 */ /* 0x0005e20008010000 */
[----:B------:R0:W-:Y:S01]  /*6240*/  UTMACMDFLUSH ;  /* 0x00000000000079b7 */ /* 0x0001e20000000000 */
[----:B--2---:R-:W-:Y:S04]  /*6250*/  DEPBAR.LE SB0, 0x1 ;  /* 0x000080400000791a */ /* 0x004fe80000000000 */
.L_x_97:
[----:B------:R-:W-:Y:S05]  /*6260*/  BSYNC.RECONVERGENT B0 ;  /* 0x0000000000007941 */ /* 0x000fea0003800200 */
.L_x_96:
[----:B------:R-:W-:Y:S01]  /*6270*/  BAR.SYNC.DEFER_BLOCKING 0x1, 0x80 ;  /* 0x0042000000007b1d */ /* 0x000fe20000010000 */
[----:B------:R-:W-:Y:S01]  /*6280*/  ISETP.NE.AND P1, PT, R107, RZ, PT ;  /* 0x000000ff6b00720c */ /* 0x000fe20003f25270 */
[----:B------:R-:W-:Y:S01]  /*6290*/  UISETP.NE.AND UP0, UPT, UR49, URZ, UPT ;  /* 0x000000ff3100728c */ /* 0x000fe2000bf05270 */
[----:B------:R-:W-:Y:S11]  /*62a0*/  LEA R2, R65, UR48, 0x3 ;  /* 0x0000003041027c11 */ /* 0x000ff6000f8e18ff */
[----:B------:R-:W-:Y:S01]  /*62b0*/  @P1 SHF.L.U32 R3, R97, 0x1f, RZ ;  /* 0x0000001f61031819 */ /* 0x000fe200000006ff */
[----:B------:R-:W-:Y:S06]  /*62c0*/  BRA.U !UP0, `(.L_x_98) ;  /* 0x0000000108247547 */ /* 0x000fec000b800000 */
[----:B------:R-:W-:Y:S01]  /*62d0*/  IMAD.U32 R4, RZ, RZ, UR51 ;  /* 0x00000033ff047e24 */ /* 0x000fe2000f8e00ff */
[----:B------:R-:W-:Y:S01]  /*62e0*/  MOV R0, UR37 ;  /* 0x0000002500007c02 */ /* 0x000fe20008000f00 */
[----:B------:R-:W-:Y:S03]  /*62f0*/  UIADD3 UR51, UPT, UPT, UR51, 0x1, URZ ;  /* 0x0000000133337890 */ /* 0x000fe6000fffe0ff */
[----:B------:R-:W-:Y:S01]  /*6300*/  @P1 LEA R4, R4, UR48, 0x3 ;  /* 0x0000003004041c11 */ /* 0x000fe2000f8e18ff */
[----:B------:R-:W-:Y:S04]  /*6310*/  UISETP.NE.AND UP0, UPT, UR51, 0x4, UPT ;  /* 0x000000043300788c */ /* 0x000fe8000bf05270 */
[----:B------:R-:W-:Y:S01]  /*6320*/  @P1 VIADD R4, R4, 0x40 ;  /* 0x0000004004041836 */ /* 0x000fe20000000000 */
[----:B------:R-:W-:Y:S04]  /*6330*/  USEL UR51, UR51, URZ, UP0 ;  /* 0x000000ff33337287 */ /* 0x000fe80008000000 */
[----:B------:R-:W-:Y:S04]  /*6340*/  @P1 PRMT R0, R0, 0x654, R4 ;  /* 0x0000065400001816 */ /* 0x000fe80000000004 */
[----:B------:R2:W-:Y:S04]  /*6350*/  @P1 SYNCS.ARRIVE.TRANS64.RED.A1T0 RZ, [R0+URZ], RZ ;  /* 0x000000ff00ff19a7 */ /* 0x0005e800081004ff */
.L_x_98:
[----:B------:R-:W4:Y:S01]  /*6360*/  @P1 SYNCS.PHASECHK.TRANS64.TRYWAIT P0, [R2+URZ+0x20], R3 ;  /* 0x00002003020015a7 */ /* 0x000f2200080011ff */
[----:B------:R-:W-:Y:S01]  /*6370*/  BSSY B1, `(.L_x_99) ;  /* 0x0000016000017945 */ /* 0x000fe20003800000 */
[----:B----4-:R-:W-:Y:S03]  /*6380*/  @P1 SEL R66, RZ, 0x1, !P0 ;  /* 0x00000001ff421807 */ /* 0x010fe60004000000 */
[----:B------:R-:W-:Y:S05]  /*6390*/  @!P1 BRA `(.L_x_100) ;  /* 0x00000000004c9947 */ /* 0x000fea0003800000 */
[----:B------:R-:W-:Y:S01]  /*63a0*/  ISETP.NE.AND P0, PT, R66, RZ, PT ;  /* 0x000000ff4200720c */ /* 0x000fe20003f05270 */
[----:B------:R-:W-:Y:S01]  /*63b0*/  BSSY B0, `(.L_x_101) ;  /* 0x000000b000007945 */ /* 0x000fe20003800000 */
[----:B------:R-:W-:Y:S11]  /*63c0*/  ISETP.NE.AND P1, PT, R67, RZ, PT ;  /* 0x000000ff4300720c */ /* 0x000ff60003f25270 */
[----:B------:R-:W-:Y:S02]  /*63d0*/  @!UPT UIADD3 URZ, UPT, UPT, URZ, URZ, URZ ;  /* 0x000000fffffff290 */ /* 0x000fe4000fffe0ff */
[C---:B------:R-:W-:Y:S01]  /*63e0*/  @P1 IMAD R6, R65.reuse, 0x2000, R100 ;  /* 0x0000200041061824 */ /* 0x040fe200078e0264 */
[C---:B------:R-:W-:Y:S01]  /*63f0*/  @P1 LEA R4, R65.reuse, R98, 0xd ;  /* 0x0000006241041211 */ /* 0x040fe200078e68ff */
[C---:B------:R-:W-:Y:S02]  /*6400*/  @P1 IMAD R5, R65.reuse, 0x2000, R99 ;  /* 0x0000200041051824 */ /* 0x040fe400078e0263 */
[----:B------:R-:W-:Y:S01]  /*6410*/  @P1 IMAD R3, R65, 0x2000, R106 ;  /* 0x0000200041031824 */ /* 0x000fe200078e026a */
[----:B------:R-:W-:Y:S06]  /*6420*/  @P0 BRA `(.L_x_102) ;  /* 0x00000000000c0947 */ /* 0x000fec0003800000 */
[----:B--2---:R-:W-:Y:S04]  /*6430*/  SHF.L.U32 R0, R97, 0x1f, RZ ;  /* 0x0000001f61007819 */ /* 0x004fe800000006ff */
[----:B------:R-:W2:Y:S02]  /*6440*/  SYNCS.PHASECHK.TRANS64.TRYWAIT P0, [R2+URZ+0x20], R0 ;  /* 0x00002000020075a7 */ /* 0x000ea400080011ff */
[----:B--2---:R-:W-:Y:S05]  /*6450*/  @!P0 BRA `(.L_x_103) ;  /* 0x0000003000348947 */ /* 0x004fea0003800000 */
.L_x_102:
[----:B------:R-:W-:Y:S05]  /*6460*/  BSYNC B0 ;  /* 0x0000000000007941 */ /* 0x000fea0003800000 */
.L_x_101:
[----:B------:R-:W-:Y:S02]  /*6470*/  ISETP.NE.AND P0, PT, R67, RZ, PT ;  /* 0x000000ff4300720c */ /* 0x000fe40003f05270 */
[----:B------:R-:W-:Y:S11]  /*6480*/  IADD3 R65, PT, PT, R65, 0x1, RZ ;  /* 0x0000000141417810 */ /* 0x000ff60007ffe0ff */
[----:B------:R4:W1:Y:S04]  /*6490*/  @P0 LDS.128 R56, [R6] ;  /* 0x0000000006380984 */ /* 0x0008680000000c00 */
[----:B------:R4:W1:Y:S04]  /*64a0*/  @P0 LDS.128 R60, [R5+0x10] ;  /* 0x00001000053c0984 */ /* 0x0008680000000c00 */
[----:B------:R4:W1:Y:S04]  /*64b0*/  @P0 LDS.128 R68, [R4+0x20] ;  /* 0x0000200004440984 */ /* 0x0008680000000c00 */
[----:B------:R4:W1:Y:S02]  /*64c0*/  @P0 LDS.128 R76, [R3+0x30] ;  /* 0x00003000034c0984 */ /* 0x0008640000000c00 */
.L_x_100:
[----:B------:R-:W-:Y:S05]  /*64d0*/  BSYNC B1 ;  /* 0x0000000000017941 */ /* 0x000fea0003800000 */
.L_x_99:
[----:B--2---:R-:W-:Y:S05]  /*64e0*/  VIADD R0, R48, 0x20 ;  /* 0x0000002030007836 */ /* 0x004fea0000000000 */
[----:B------:R-:W-:Y:S04]  /*64f0*/  SHF.R.U32.HI R0, RZ, 0x15, R0 ;  /* 0x00000015ff007819 */ /* 0x000fe80000011600 */
[----:B------:R-:W-:Y:S11]  /*6500*/  LOP3.LUT P0, RZ, R0, 0x3, R92, 0x48, !PT ;  /* 0x0000000300ff7812 */ /* 0x000ff6000780485c */
[----:B------:R-:W-:Y:S02]  /*6510*/  @!UPT UIADD3 URZ, UPT, UPT, URZ, URZ, URZ ;  /* 0x000000fffffff290 */ /* 0x000fe4000fffe0ff */
[----:B------:R-:W-:Y:S05]  /*6520*/  @!P0 BRA `(.L_x_104) ;  /* 0x0000000000408947 */ /* 0x000fea0003800000 */
[----:B------:R-:W2:Y:S01]  /*6530*/  LDCU.64 UR8, c[0x4][0x70] ;  /* 0x01000e00ff0877ac */ /* 0x000ea20008000a00 */
[----:B----4-:R-:W-:Y:S01]  /*6540*/  MOV R3, 0x0 ;  /* 0x0000000000037802 */ /* 0x010fe20000000f00 */
[----:B------:R-:W-:Y:S02]  /*6550*/  HFMA2 R12, -RZ, RZ, 0, 5.9604644775390625e-08 ;  /* 0x00000001ff0c7431 */ /* 0x000fe400000001ff */
[----:B-1----:R-:W-:Y:S02]  /*6560*/  IMAD.MOV.U32 R8, RZ, RZ, 0x192 ;  /* 0x00000192ff087424 */ /* 0x002fe400078e00ff */
[----:B------:R-:W-:Y:S01]  /*6570*/  IMAD.MOV.U32 R13, RZ, RZ, RZ ;  /* 0x000000ffff0d7224 */ /* 0x000fe200078e00ff */
[----:B------:R-:W1:Y:S01]  /*6580*/  LDCU.64 UR6, c[0x4][0x78] ;  /* 0x01000f00ff0677ac */ /* 0x000e620008000a00 */
[----:B------:R-:W4:Y:S01]  /*6590*/  LDC.64 R2, c[0x4][R3] ;  /* 0x0100000003027b82 */ /* 0x000f220000000a00 */
[----:B------:R-:W5:Y:S01]  /*65a0*/  LDCU.64 UR4, c[0x4][0x10] ;  /* 0x01000200ff0477ac */ /* 0x000f620008000a00 */
[----:B--2---:R-:W-:Y:S01]  /*65b0*/  MOV R5, UR9 ;  /* 0x0000000900057c02 */ /* 0x004fe20008000f00 */
[----:B------:R-:W-:Y:S01]  /*65c0*/  IMAD.U32 R4, RZ, RZ, UR8 ;  /* 0x00000008ff047e24 */ /* 0x000fe2000f8e00ff */
[----:B-1----:R-:W-:Y:S01]  /*65d0*/  MOV R7, UR7 ;  /* 0x0000000700077c02 */ /* 0x002fe20008000f00 */
[----:B------:R-:W-:Y:S01]  /*65e0*/  IMAD.U32 R6, RZ, RZ, UR6 ;  /* 0x00000006ff067e24 */ /* 0x000fe2000f8e00ff */
[----:B-----5:R-:W-:Y:S01]  /*65f0*/  MOV R11, UR5 ;  /* 0x00000005000b7c02 */ /* 0x020fe20008000f00 */
[----:B------:R-:W-:Y:S02]  /*6600*/  IMAD.U32 R10, RZ, RZ, UR4 ;  /* 0x00000004ff0a7e24 */ /* 0x000fe4000f8e00ff */
[----:B------:R-:W-:Y:S07]  /*6610*/  LEPC R20, `(.L_x_104) ;  /* 0x000000001014794e */ /* 0x000fee0000000000 */
[----:B---34-:R-:W-:Y:S05]  /*6620*/  CALL.ABS.NOINC R2 ;  /* 0x0000000002007343 */ /* 0x018fea0003c00000 */
.L_x_104:
[----:B------:R-:W-:Y:S01]  /*6630*/  ISETP.NE.AND P6, PT, R107, RZ, PT ;  /* 0x000000ff6b00720c */ /* 0x000fe20003fc5270 */
[----:B------:R-:W-:Y:S05]  /*6640*/  WARPSYNC.ALL ;  /* 0x0000000000007948 */ /* 0x000fea0003800000 */
[----:B------:R-:W-:Y:S01]  /*6650*/  R2UR UR4, R48 ;  /* 0x00000000300472ca */ /* 0x000fe200000e0000 */
[----:B------:R-:W-:Y:S01]  /*6660*/  BSSY.RECONVERGENT B0, `(.L_x_105) ;  /* 0x000008f000007945 */ /* 0x000fe20003800200 */
[----:B------:R-:W-:Y:S02]  /*6670*/  MOV R50, UR51 ;  /* 0x0000003300327c02 */ /* 0x000fe40008000f00 */
[----:B-1--4-:R-:W-:Y:S02]  /*6680*/  SHF.L.U32 R3, R56, 0x10, RZ ;  /* 0x0000001038037819 */ /* 0x012fe400000006ff */
[----:B------:R-:W-:Y:S02]  /*6690*/  MOV R72, UR37 ;  /* 0x0000002500487c02 */ /* 0x000fe40008000f00 */
[----:B------:R-:W-:Y:S02]  /*66a0*/  @P6 LEA R50, R50, UR48, 0x3 ;  /* 0x0000003032326c11 */ /* 0x000fe4000f8e18ff */
[C---:B------:R-:W-:Y:S02]  /*66b0*/  LOP3.LUT R51, R57.reuse, 0xffff0000, RZ, 0xc0, !PT ;  /* 0xffff000039337812 */ /* 0x040fe400078ec0ff */
[----:B------:R-:W-:Y:S01]  /*66c0*/  @P6 IADD3 R50, PT, PT, R50, 0x40, RZ ;  /* 0x0000004032326810 */ /* 0x000fe20007ffe0ff */
[----:B------:R-:W1:Y:S01]  /*66d0*/  LDTM.x32 R4, tmem[UR4+0x20] ;  /* 0x00002004000479ee */ /* 0x000e6200082c0000 */
[----:B------:R-:W-:Y:S02]  /*66e0*/  ISETP.NE.AND P0, PT, R102, RZ, PT ;  /* 0x000000ff6600720c */ /* 0x000fe40003f05270 */
[----:B------:R-:W-:Y:S02]  /*66f0*/  @P6 PRMT R72, R72, 0x654, R50 ;  /* 0x0000065448486816 */ /* 0x000fe40000000032 */
[----:B------:R-:W-:Y:S01]  /*6700*/  SHF.L.U32 R50, R57, 0x10, RZ ;  /* 0x0000001039327819 */ /* 0x000fe200000006ff */
[C---:B-1----:R-:W-:Y:S01]  /*6710*/  FMUL R0, R47.reuse, R4 ;  /* 0x000000042f007220 */ /* 0x042fe20000400000 */
[----:B------:R-:W-:Y:S01]  /*6720*/  LOP3.LUT R4, R56, 0xffff0000, RZ, 0xc0, !PT ;  /* 0xffff000038047812 */ /* 0x000fe200078ec0ff */
[C---:B------:R-:W-:Y:S01]  /*6730*/  FMUL R2, R47.reuse, R5 ;  /* 0x000000052f027220 */ /* 0x040fe20000400000 */
[----:B------:R-:W-:Y:S01]  /*6740*/  FMUL R7, R47, R7 ;  /* 0x000000072f077220 */ /* 0x000fe20000400000 */
[----:B------:R-:W-:Y:S01]  /*6750*/  FFMA R0, R49, R3, R0 ;  /* 0x0000000331007223 */ /* 0x000fe20000000000 */
[----:B------:R-:W-:Y:S01]  /*6760*/  FMUL R3, R47, R6 ;  /* 0x000000062f037220 */ /* 0x000fe20000400000 */
[----:B------:R-:W-:Y:S01]  /*6770*/  FFMA R2, R49, R4, R2 ;  /* 0x0000000431027223 */ /* 0x000fe20000000002 */
[C---:B------:R-:W-:Y:S01]  /*6780*/  FMUL R4, R47.reuse, R8 ;  /* 0x000000082f047220 */ /* 0x040fe20000400000 */
[C---:B------:R-:W-:Y:S01]  /*6790*/  FMUL R8, R47.reuse, R12 ;  /* 0x0000000c2f087220 */ /* 0x040fe20000400000 */
[C---:B------:R-:W-:Y:S01]  /*67a0*/  FMUL R12, R47.reuse, R16 ;  /* 0x000000102f0c7220 */ /* 0x040fe20000400000 */
[C---:B------:R-:W-:Y:S01]  /*67b0*/  FMUL R16, R47.reuse, R20 ;  /* 0x000000142f107220 */ /* 0x040fe20000400000 */
[----:B------:R-:W-:Y:S01]  /*67c0*/  F2FP.BF16.F32.PACK_AB R52, R2, R0 ;  /* 0x000000000234723e */ /* 0x000fe200000010ff */
[C---:B------:R-:W-:Y:S01]  /*67d0*/  FMUL R20, R47.reuse, R24 ;  /* 0x000000182f147220 */ /* 0x040fe20000400000 */
[C---:B------:R-:W-:Y:S01]  /*67e0*/  LOP3.LUT R0, R58.reuse, 0xffff0000, RZ, 0xc0, !PT ;  /* 0xffff00003a007812 */ /* 0x040fe200078ec0ff */
[----:B------:R-:W-:Y:S01]  /*67f0*/  FMUL R24, R47, R28 ;  /* 0x0000001c2f187220 */ /* 0x000fe20000400000 */
[----:B------:R-:W-:Y:S01]  /*6800*/  SHF.L.U32 R2, R59, 0x10, RZ ;  /* 0x000000103b027819 */ /* 0x000fe200000006ff */
[C---:B------:R-:W-:Y:S01]  /*6810*/  FMUL R28, R47.reuse, R32 ;  /* 0x000000202f1c7220 */ /* 0x040fe20000400000 */
[----:B------:R-:W-:Y:S01]  /*6820*/  SHF.L.U32 R32, R58, 0x10, RZ ;  /* 0x000000103a207819 */ /* 0x000fe200000006ff */
[----:B------:R-:W-:Y:S01]  /*6830*/  FMUL R5, R47, R9 ;  /* 0x000000092f057220 */ /* 0x000fe20000400000 */
[C---:B------:R-:W-:Y:S01]  /*6840*/  FFMA R3, R49.reuse, R50, R3 ;  /* 0x0000003231037223 */ /* 0x040fe20000000003 */
[----:B------:R-:W-:Y:S01]  /*6850*/  FFMA R7, R49, R51, R7 ;  /* 0x0000003331077223 */ /* 0x000fe20000000007 */
[----:B------:R-:W-:Y:S01]  /*6860*/  FMUL R6, R47, R10 ;  /* 0x0000000a2f067220 */ /* 0x000fe20000400000 */
[----:B------:R-:W-:Y:S01]  /*6870*/  FFMA R4, R49, R32, R4 ;  /* 0x0000002031047223 */ /* 0x000fe20000000004 */
[----:B------:R-:W-:Y:S01]  /*6880*/  LOP3.LUT R32, R59, 0xffff0000, RZ, 0xc0, !PT ;  /* 0xffff00003b207812 */ /* 0x000fe200078ec0ff */
[----:B------:R-:W-:Y:S01]  /*6890*/  FFMA R5, R49, R0, R5 ;  /* 0x0000000031057223 */ /* 0x000fe20000000005 */
[C---:B------:R-:W-:Y:S01]  /*68a0*/  SHF.L.U32 R0, R60.reuse, 0x10, RZ ;  /* 0x000000103c007819 */ /* 0x040fe200000006ff */
[----:B------:R-:W-:Y:S01]  /*68b0*/  FMUL R11, R47, R11 ;  /* 0x0000000b2f0b7220 */ /* 0x000fe20000400000 */
[----:B------:R-:W-:Y:S01]  /*68c0*/  F2FP.BF16.F32.PACK_AB R53, R7, R3 ;  /* 0x000000030735723e */ /* 0x000fe200000010ff */
[C---:B------:R-:W-:Y:S01]  /*68d0*/  FFMA R6, R49.reuse, R2, R6 ;  /* 0x0000000231067223 */ /* 0x040fe20000000006 */
[----:B------:R-:W-:Y:S01]  /*68e0*/  LOP3.LUT R2, R60, 0xffff0000, RZ, 0xc0, !PT ;  /* 0xffff00003c027812 */ /* 0x000fe200078ec0ff */
[----:B------:R-:W-:Y:S01]  /*68f0*/  FFMA R11, R49, R32, R11 ;  /* 0x00000020310b7223 */ /* 0x000fe2000000000b */
[----:B------:R-:W-:Y:S01]  /*6900*/  SHF.L.U32 R3, R61, 0x10, RZ ;  /* 0x000000103d037819 */ /* 0x000fe200000006ff */
[----:B------:R-:W-:Y:S01]  /*6910*/  FFMA R8, R49, R0, R8 ;  /* 0x0000000031087223 */ /* 0x000fe20000000008 */
[----:B------:R-:W-:Y:S01]  /*6920*/  LOP3.LUT R0, R61, 0xffff0000, RZ, 0xc0, !PT ;  /* 0xffff00003d007812 */ /* 0x000fe200078ec0ff */
[----:B------:R-:W-:Y:S01]  /*6930*/  FMUL R9, R47, R13 ;  /* 0x0000000d2f097220 */ /* 0x000fe20000400000 */
[----:B------:R-:W-:Y:S01]  /*6940*/  F2FP.BF16.F32.PACK_AB R54, R5, R4 ;  /* 0x000000040536723e */ /* 0x000fe200000010ff */
[----:B------:R-:W-:Y:S01]  /*6950*/  FMUL R10, R47, R14 ;  /* 0x0000000e2f0a7220 */ /* 0x000fe20000400000 */
[----:B------:R-:W-:Y:S01]  /*6960*/  F2FP.BF16.F32.PACK_AB R55, R11, R6 ;  /* 0x000000060b37723e */ /* 0x000fe200000010ff */
[----:B------:R-:W-:Y:S01]  /*6970*/  FMUL R15, R47, R15 ;  /* 0x0000000f2f0f7220 */ /* 0x000fe20000400000 */
[----:B------:R-:W-:Y:S01]  /*6980*/  SHF.L.U32 R4, R77, 0x10, RZ ;  /* 0x000000104d047819 */ /* 0x000fe200000006ff */
[C---:B------:R-:W-:Y:S01]  /*6990*/  FFMA R9, R49.reuse, R2, R9 ;  /* 0x0000000231097223 */ /* 0x040fe20000000009 */
[C---:B------:R-:W-:Y:S01]  /*69a0*/  SHF.L.U32 R2, R62.reuse, 0x10, RZ ;  /* 0x000000103e027819 */ /* 0x040fe200000006ff */
[C---:B------:R-:W-:Y:S01]  /*69b0*/  FFMA R10, R49.reuse, R3, R10 ;  /* 0x00000003310a7223 */ /* 0x040fe2000000000a */
[----:B------:R-:W-:Y:S01]  /*69c0*/  LOP3.LUT R3, R62, 0xffff0000, RZ, 0xc0, !PT ;  /* 0xffff00003e037812 */ /* 0x000fe200078ec0ff */
[----:B------:R-:W-:Y:S01]  /*69d0*/  FFMA R15, R49, R0, R15 ;  /* 0x00000000310f7223 */ /* 0x000fe2000000000f */
[----:B------:R-:W-:Y:S01]  /*69e0*/  SHF.L.U32 R0, R63, 0x10, RZ ;  /* 0x000000103f007819 */ /* 0x000fe200000006ff */
[----:B------:R-:W-:Y:S01]  /*69f0*/  FMUL R13, R47, R17 ;  /* 0x000000112f0d7220 */ /* 0x000fe20000400000 */
[----:B------:R-:W-:Y:S01]  /*6a00*/  F2FP.BF16.F32.PACK_AB R8, R9, R8 ;  /* 0x000000080908723e */ /* 0x000fe200000010ff */
[----:B------:R-:W-:Y:S01]  /*6a10*/  FMUL R14, R47, R18 ;  /* 0x000000122f0e7220 */ /* 0x000fe20000400000 */
[----:B------:R-:W-:Y:S01]  /*6a20*/  F2FP.BF16.F32.PACK_AB R9, R15, R10 ;  /* 0x0000000a0f09723e */ /* 0x000fe200000010ff */
[----:B------:R-:W-:Y:S01]  /*6a30*/  FFMA R12, R49, R2, R12 ;  /* 0x00000002310c7223 */ /* 0x000fe2000000000c */
[----:B------:R-:W-:Y:S01]  /*6a40*/  LOP3.LUT R2, R63, 0xffff0000, RZ, 0xc0, !PT ;  /* 0xffff00003f027812 */ /* 0x000fe200078ec0ff */
[----:B------:R-:W-:Y:S01]  /*6a50*/  FFMA R13, R49, R3, R13 ;  /* 0x00000003310d7223 */ /* 0x000fe2000000000d */
[----:B------:R-:W-:Y:S01]  /*6a60*/  SHF.L.U32 R3, R69, 0x10, RZ ;  /* 0x0000001045037819 */ /* 0x000fe200000006ff */
[----:B------:R-:W-:Y:S01]  /*6a70*/  FFMA R14, R49, R0, R14 ;  /* 0x00000000310e7223 */ /* 0x000fe2000000000e */
[C---:B------:R-:W-:Y:S01]  /*6a80*/  SHF.L.U32 R0, R68.reuse, 0x10, RZ ;  /* 0x0000001044007819 */ /* 0x040fe200000006ff */
[----:B------:R-:W-:Y:S01]  /*6a90*/  FMUL R19, R47, R19 ;  /* 0x000000132f137220 */ /* 0x000fe20000400000 */
[----:B------:R-:W-:Y:S01]  /*6aa0*/  F2FP.BF16.F32.PACK_AB R10, R13, R12 ;  /* 0x0000000c0d0a723e */ /* 0x000fe200000010ff */
[----:B------:R-:W-:Y:S01]  /*6ab0*/  FMUL R17, R47, R21 ;  /* 0x000000152f117220 */ /* 0x000fe20000400000 */
[----:B------:R-:W-:Y:S01]  /*6ac0*/  LOP3.LUT R5, R79, 0xffff0000, RZ, 0xc0, !PT ;  /* 0xffff00004f057812 */ /* 0x000fe200078ec0ff */
[C---:B------:R-:W-:Y:S01]  /*6ad0*/  FFMA R19, R49.reuse, R2, R19 ;  /* 0x0000000231137223 */ /* 0x040fe20000000013 */
[----:B------:R-:W-:Y:S01]  /*6ae0*/  LOP3.LUT R2, R68, 0xffff0000, RZ, 0xc0, !PT ;  /* 0xffff000044027812 */ /* 0x000fe200078ec0ff */
[----:B------:R1:W-:Y:S01]  /*6af0*/  STS.128 [R100+0x2000], R52 ;  /* 0x0020003464007388 */ /* 0x0003e20000000c00 */
[----:B------:R-:W-:Y:S01]  /*6b00*/  FFMA R16, R49, R0, R16 ;  /* 0x0000000031107223 */ /* 0x000fe20000000010 */
[----:B------:R-:W-:Y:S01]  /*6b10*/  LOP3.LUT R0, R69, 0xffff0000, RZ, 0xc0, !PT ;  /* 0xffff000045007812 */ /* 0x000fe200078ec0ff */
[----:B------:R-:W-:Y:S01]  /*6b20*/  FMUL R18, R47, R22 ;  /* 0x000000162f127220 */ /* 0x000fe20000400000 */
[----:B------:R-:W-:Y:S01]  /*6b30*/  F2FP.BF16.F32.PACK_AB R11, R19, R14 ;  /* 0x0000000e130b723e */ /* 0x000fe200000010ff */
[----:B------:R-:W-:Y:S01]  /*6b40*/  FMUL R23, R47, R23 ;  /* 0x000000172f177220 */ /* 0x000fe20000400000 */
[C---:B------:R-:W-:Y:S01]  /*6b50*/  FFMA R17, R49.reuse, R2, R17 ;  /* 0x0000000231117223 */ /* 0x040fe20000000011 */
[C---:B------:R-:W-:Y:S01]  /*6b60*/  SHF.L.U32 R2, R70.reuse, 0x10, RZ ;  /* 0x0000001046027819 */ /* 0x040fe200000006ff */
[----:B------:R-:W-:Y:S01]  /*6b70*/  FFMA R18, R49, R3, R18 ;  /* 0x0000000331127223 */ /* 0x000fe20000000012 */
[----:B------:R-:W-:Y:S01]  /*6b80*/  SHF.L.U32 R3, R71, 0x10, RZ ;  /* 0x0000001047037819 */ /* 0x000fe200000006ff */
[----:B------:R1:W-:Y:S01]  /*6b90*/  STS.128 [R99+0x2010], R8 ;  /* 0x0020100863007388 */ /* 0x0003e20000000c00 */
[----:B------:R-:W-:Y:S01]  /*6ba0*/  F2FP.BF16.F32.PACK_AB R16, R17, R16 ;  /* 0x000000101110723e */ /* 0x000fe200000010ff */
[----:B------:R-:W-:Y:S01]  /*6bb0*/  FFMA R23, R49, R0, R23 ;  /* 0x0000000031177223 */ /* 0x000fe20000000017 */
[----:B------:R-:W-:Y:S01]  /*6bc0*/  LOP3.LUT R0, R70, 0xffff0000, RZ, 0xc0, !PT ;  /* 0xffff000046007812 */ /* 0x000fe200078ec0ff */
[C---:B------:R-:W-:Y:S01]  /*6bd0*/  FMUL R21, R47.reuse, R25 ;  /* 0x000000192f157220 */ /* 0x040fe20000400000 */
[----:B------:R-:W-:Y:S01]  /*6be0*/  FMUL R22, R47, R26 ;  /* 0x0000001a2f167220 */ /* 0x000fe20000400000 */
[C---:B------:R-:W-:Y:S01]  /*6bf0*/  FFMA R20, R49.reuse, R2, R20 ;  /* 0x0000000231147223 */ /* 0x040fe20000000014 */
[C---:B------:R-:W-:Y:S01]  /*6c00*/  SHF.L.U32 R2, R76.reuse, 0x10, RZ ;  /* 0x000000104c027819 */ /* 0x040fe200000006ff */
[----:B------:R-:W-:Y:S01]  /*6c10*/  FFMA R21, R49, R0, R21 ;  /* 0x0000000031157223 */ /* 0x000fe20000000015 */
[----:B------:R-:W-:Y:S01]  /*6c20*/  LOP3.LUT R0, R71, 0xffff0000, RZ, 0xc0, !PT ;  /* 0xffff000047007812 */ /* 0x000fe200078ec0ff */
[----:B------:R-:W-:Y:S01]  /*6c30*/  FFMA R22, R49, R3, R22 ;  /* 0x0000000331167223 */ /* 0x000fe20000000016 */
[C---:B------:R-:W-:Y:S01]  /*6c40*/  FMUL R27, R47.reuse, R27 ;  /* 0x0000001b2f1b7220 */ /* 0x040fe20000400000 */
[----:B------:R-:W-:Y:S01]  /*6c50*/  LOP3.LUT R3, R76, 0xffff0000, RZ, 0xc0, !PT ;  /* 0xffff00004c037812 */ /* 0x000fe200078ec0ff */
[C---:B------:R-:W-:Y:S01]  /*6c60*/  FMUL R25, R47.reuse, R29 ;  /* 0x0000001d2f197220 */ /* 0x040fe20000400000 */
[----:B------:R-:W-:Y:S01]  /*6c70*/  FMUL R26, R47, R30 ;  /* 0x0000001e2f1a7220 */ /* 0x000fe20000400000 */
[C---:B------:R-:W-:Y:S01]  /*6c80*/  FFMA R27, R49.reuse, R0, R27 ;  /* 0x00000000311b7223 */ /* 0x040fe2000000001b */
[----:B------:R-:W-:Y:S01]  /*6c90*/  FFMA R24, R49, R2, R24 ;  /* 0x0000000231187223 */ /* 0x000fe20000000018 */
[----:B------:R-:W-:Y:S01]  /*6ca0*/  LOP3.LUT R0, R77, 0xffff0000, RZ, 0xc0, !PT ;  /* 0xffff00004d007812 */ /* 0x000fe200078ec0ff */
[----:B------:R-:W-:Y:S01]  /*6cb0*/  FFMA R25, R49, R3, R25 ;  /* 0x0000000331197223 */ /* 0x000fe20000000019 */
[----:B------:R-:W-:Y:S01]  /*6cc0*/  FMUL R31, R47, R31 ;  /* 0x0000001f2f1f7220 */ /* 0x000fe20000400000 */
[C---:B------:R-:W-:Y:S01]  /*6cd0*/  SHF.L.U32 R2, R78.reuse, 0x10, RZ ;  /* 0x000000104e027819 */ /* 0x040fe200000006ff */
[----:B------:R-:W-:Y:S01]  /*6ce0*/  FFMA R26, R49, R4, R26 ;  /* 0x00000004311a7223 */ /* 0x000fe2000000001a */
[----:B------:R-:W-:Y:S01]  /*6cf0*/  LOP3.LUT R3, R78, 0xffff0000, RZ, 0xc0, !PT ;  /* 0xffff00004e037812 */ /* 0x000fe200078ec0ff */
[----:B------:R-:W-:Y:S01]  /*6d00*/  FMUL R29, R47, R33 ;  /* 0x000000212f1d7220 */ /* 0x000fe20000400000 */
[----:B------:R-:W-:Y:S01]  /*6d10*/  SHF.L.U32 R4, R79, 0x10, RZ ;  /* 0x000000104f047819 */ /* 0x000fe200000006ff */
[----:B------:R-:W-:Y:S01]  /*6d20*/  FMUL R30, R47, R34 ;  /* 0x000000222f1e7220 */ /* 0x000fe20000400000 */
[----:B------:R-:W-:Y:S01]  /*6d30*/  F2FP.BF16.F32.PACK_AB R17, R23, R18 ;  /* 0x000000121711723e */ /* 0x000fe200000010ff */
[----:B------:R-:W-:Y:S01]  /*6d40*/  FFMA R31, R49, R0, R31 ;  /* 0x00000000311f7223 */ /* 0x000fe2000000001f */
[----:B------:R-:W-:Y:S01]  /*6d50*/  FMUL R35, R47, R35 ;  /* 0x000000232f237220 */ /* 0x000fe20000400000 */
[----:B------:R-:W-:Y:S01]  /*6d60*/  F2FP.BF16.F32.PACK_AB R18, R21, R20 ;  /* 0x000000141512723e */ /* 0x000fe200000010ff */
[----:B------:R-:W-:Y:S01]  /*6d70*/  FFMA R28, R49, R2, R28 ;  /* 0x00000002311c7223 */ /* 0x000fe2000000001c */
[----:B------:R-:W-:Y:S01]  /*6d80*/  F2FP.BF16.F32.PACK_AB R19, R27, R22 ;  /* 0x000000161b13723e */ /* 0x000fe200000010ff */
[C---:B------:R-:W-:Y:S01]  /*6d90*/  FFMA R29, R49.reuse, R3, R29 ;  /* 0x00000003311d7223 */ /* 0x040fe2000000001d */
[C---:B------:R-:W-:Y:S01]  /*6da0*/  FFMA R30, R49.reuse, R4, R30 ;  /* 0x00000004311e7223 */ /* 0x040fe2000000001e */
[----:B------:R-:W-:Y:S01]  /*6db0*/  FFMA R35, R49, R5, R35 ;  /* 0x0000000531237223 */ /* 0x000fe20000000023 */
[----:B------:R-:W-:Y:S01]  /*6dc0*/  F2FP.BF16.F32.PACK_AB R24, R25, R24 ;  /* 0x000000181918723e */ /* 0x000fe200000010ff */
[----:B------:R1:W-:Y:S01]  /*6dd0*/  STS.128 [R98+0x2020], R16 ;  /* 0x0020201062007388 */ /* 0x0003e20000000c00 */
[----:B------:R-:W-:Y:S02]  /*6de0*/  F2FP.BF16.F32.PACK_AB R25, R31, R26 ;  /* 0x0000001a1f19723e */ /* 0x000fe400000010ff */
[----:B------:R-:W-:Y:S02]  /*6df0*/  F2FP.BF16.F32.PACK_AB R26, R29, R28 ;  /* 0x0000001c1d1a723e */ /* 0x000fe400000010ff */
[----:B------:R-:W-:Y:S02]  /*6e00*/  F2FP.BF16.F32.PACK_AB R27, R35, R30 ;  /* 0x0000001e231b723e */ /* 0x000fe400000010ff */
[----:B------:R-:W-:Y:S02]  /*6e10*/  LEA R0, R65, UR48, 0x3 ;  /* 0x0000003041007c11 */ /* 0x000fe4000f8e18ff */
[----:B------:R-:W-:Y:S01]  /*6e20*/  @P6 SHF.L.U32 R2, R97, 0x1f, RZ ;  /* 0x0000001f61026819 */ /* 0x000fe200000006ff */
        /* <DEDUP_REMOVED lines=9> */
[----:B------:R-:W-:Y:S02]  /*6ec0*/  UIADD3 UR8, UP0, UPT, UR52, 0x680, URZ ;  /* 0x0000068034087890 */ /* 0x000fe4000ff1e0ff */
[----:B------:R-:W-:Y:S02]  /*6ed0*/  UIADD3 UR5, UPT, UPT, UR41, 0x20, URZ ;  /* 0x0000002029057890 */ /* 0x000fe4000fffe0ff */
[----:B------:R-:W-:Y:S02]  /*6ee0*/  UIADD3 UR4, UPT, UPT, UR48, 0x2200, URZ ;  /* 0x0000220030047890 */ /* 0x000fe4000fffe0ff */
[----:B------:R-:W-:Y:S01]  /*6ef0*/  UIADD3.X UR9, UPT, UPT, URZ, UR53, URZ, UP0, !UPT ;  /* 0x00000035ff097290 */ /* 0x000fe200087fe4ff */
[----:B------:R-:W-:Y:S01]  /*6f00*/  UMOV UR6, UR42 ;  /* 0x0000002a00067c82 */ /* 0x000fe20008000000 */
[----:B------:R-:W-:Y:S07]  /*6f10*/  UMOV UR7, UR36 ;  /* 0x0000002400077c82 */ /* 0x000fee0008000000 */
[----:B------:R2:W-:Y:S01]  /*6f20*/  UTMASTG.3D [UR4], [UR8] ;  /* 0x00000004080073b5 */ /* 0x0005e20008010000 */
[----:B------:R0:W-:Y:S01]  /*6f30*/  UTMACMDFLUSH ;  /* 0x00000000000079b7 */ /* 0x0001e20000000000 */
[----:B--2---:R-:W-:Y:S04]  /*6f40*/  DEPBAR.LE SB0, 0x1 ;  /* 0x000080400000791a */ /* 0x004fe80000000000 */
.L_x_106:
[----:B------:R-:W-:Y:S05]  /*6f50*/  BSYNC.RECONVERGENT B0 ;  /* 0x0000000000007941 */ /* 0x000fea0003800200 */
.L_x_105:
[----:B------:R-:W-:Y:S01]  /*6f60*/  BAR.SYNC.DEFER_BLOCKING 0x1, 0x80 ;  /* 0x0042000000007b1d */ /* 0x000fe20000010000 */
[----:B------:R-:W-:Y:S04]  /*6f70*/  UIADD3 UR40, UPT, UPT, UR51, 0x1, URZ ;  /* 0x0000000133287890 */ /* 0x000fe8000fffe0ff */
[----:B------:R-:W-:Y:S04]  /*6f80*/  UISETP.NE.AND UP0, UPT, UR40, 0x4, UPT ;  /* 0x000000042800788c */ /* 0x000fe8000bf05270 */
[----:B------:R-:W-:Y:S01]  /*6f90*/  USEL UR40, UR40, URZ, UP0 ;  /* 0x000000ff28287287 */ /* 0x000fe20008000000 */
[----:B------:R2:W-:Y:S01]  /*6fa0*/  @P6 SYNCS.ARRIVE.TRANS64.RED.A1T0 RZ, [R72+URZ], RZ ;  /* 0x000000ff48ff69a7 */ /* 0x0005e200081004ff */
[----:B------:R-:W-:Y:S01]  /*6fb0*/  BSSY B1, `(.L_x_107) ;  /* 0x0000017000017945 */ /* 0x000fe20003800000 */
[----:B------:R-:W4:Y:S02]  /*6fc0*/  @P6 SYNCS.PHASECHK.TRANS64.TRYWAIT P0, [R0+URZ+0x20], R2 ;  /* 0x00002002000065a7 */ /* 0x000f2400080011ff */
[----:B----4-:R-:W-:Y:S01]  /*6fd0*/  @P6 SEL R66, RZ, 0x1, !P0 ;  /* 0x00000001ff426807 */ /* 0x010fe20004000000 */
[----:B--2---:R-:W-:Y:S06]  /*6fe0*/  @!P6 BRA `(.L_x_108) ;  /* 0x00000000004ce947 */ /* 0x004fec0003800000 */
        /* <DEDUP_REMOVED lines=9> */
[----:B------:R-:W-:Y:S04]  /*7080*/  SHF.L.U32 R6, R97, 0x1f, RZ ;  /* 0x0000001f61067819 */ /* 0x000fe800000006ff */
[----:B------:R-:W2:Y:S02]  /*7090*/  SYNCS.PHASECHK.TRANS64.TRYWAIT P0, [R0+URZ+0x20], R6 ;  /* 0x00002006000075a7 */ /* 0x000ea400080011ff */
[----:B--2---:R-:W-:Y:S05]  /*70a0*/  @!P0 BRA `(.L_x_111) ;  /* 0x0000002400348947 */ /* 0x004fea0003800000 */
.L_x_110:
[----:B------:R-:W-:Y:S05]  /*70b0*/  BSYNC B0 ;  /* 0x0000000000007941 */ /* 0x000fea0003800000 */
.L_x_109:
[----:B------:R-:W-:Y:S02]  /*70c0*/  ISETP.NE.AND P0, PT, R67, RZ, PT ;  /* 0x000000ff4300720c */ /* 0x000fe40003f05270 */
[----:B------:R-:W-:Y:S11]  /*70d0*/  IADD3 R65, PT, PT, R65, 0x1, RZ ;  /* 0x0000000141417810 */ /* 0x000ff60007ffe0ff */
[----:B------:R4:W1:Y:S04]  /*70e0*/  @P0 LDS.128 R56, [R5] ;  /* 0x0000000005380984 */ /* 0x0008680000000c00 */
[----:B------:R4:W1:Y:S04]  /*70f0*/  @P0 LDS.128 R60, [R4+0x10] ;  /* 0x00001000043c0984 */ /* 0x0008680000000c00 */
[----:B------:R4:W1:Y:S04]  /*7100*/  @P0 LDS.128 R68, [R3+0x20] ;  /* 0x0000200003440984 */ /* 0x0008680000000c00 */
[----:B------:R4:W1:Y:S02]  /*7110*/  @P0 LDS.128 R76, [R2+0x30] ;  /* 0x00003000024c0984 */ /* 0x0008640000000c00 */
.L_x_108:
[----:B------:R-:W-:Y:S05]  /*7120*/  BSYNC B1 ;  /* 0x0000000000017941 */ /* 0x000fea0003800000 */
.L_x_107:
        /* <DEDUP_REMOVED lines=21> */
.L_x_112:
        /* <DEDUP_REMOVED lines=146> */
.L_x_114:
[----:B------:R-:W-:Y:S05]  /*7ba0*/  BSYNC.RECONVERGENT B0 ;  /* 0x0000000000007941 */ /* 0x000fea0003800200 */
.L_x_113:
        /* <DEDUP_REMOVED lines=21> */
.L_x_118:
[----:B------:R-:W-:Y:S05]  /*7d00*/  BSYNC B0 ;  /* 0x0000000000007941 */ /* 0x000fea0003800000 */
.L_x_117:
[----:B------:R-:W-:Y:S11]  /*7d10*/  ISETP.NE.AND P0, PT, R67, RZ, PT ;  /* 0x000000ff4300720c */ /* 0x000ff60003f05270 */
[----:B------:R-:W-:Y:S02]  /*7d20*/  @!UPT UIADD3 URZ, UPT, UPT, URZ, URZ, URZ ;  /* 0x000000fffffff290 */ /* 0x000fe4000fffe0ff */
[----:B------:R4:W1:Y:S04]  /*7d30*/  @P0 LDS.128 R56, [R4] ;  /* 0x0000000004380984 */ /* 0x0008680000000c00 */
[----:B------:R4:W1:Y:S04]  /*7d40*/  @P0 LDS.128 R60, [R3+0x10] ;  /* 0x00001000033c0984 */ /* 0x0008680000000c00 */
[----:B------:R4:W1:Y:S04]  /*7d50*/  @P0 LDS.128 R68, [R2+0x20] ;  /* 0x0000200002440984 */ /* 0x0008680000000c00 */
[----:B------:R4:W1:Y:S02]  /*7d60*/  @P0 LDS.128 R76, [R65+0x30] ;  /* 0x00003000414c0984 */ /* 0x0008640000000c00 */
.L_x_116:
[----:B------:R-:W-:Y:S05]  /*7d70*/  BSYNC B1 ;  /* 0x0000000000017941 */ /* 0x000fea0003800000 */
.L_x_115:
        /* <DEDUP_REMOVED lines=21> */
.L_x_120:
[----:B------:R-:W-:Y:S01]  /*7ed0*/  ISETP.NE.AND P0, PT, R102, RZ, PT ;  /* 0x000000ff6600720c */ /* 0x000fe20003f05270 */
[----:B------:R-:W-:Y:S05]  /*7ee0*/  WARPSYNC.ALL ;  /* 0x0000000000007948 */ /* 0x000fea0003800000 */
[----:B------:R-:W-:Y:S01]  /*7ef0*/  R2UR UR4, R48 ;  /* 0x00000000300472ca */ /* 0x000fe200000e0000 */
[----:B------:R-:W-:Y:S01]  /*7f00*/  BSSY.RECONVERGENT B0, `(.L_x_121) ;  /* 0x000008c000007945 */ /* 0x000fe20003800200 */
[----:B------:R-:W-:Y:S02]  /*7f10*/  R2UR UR5, R64 ;  /* 0x00000000400572ca */ /* 0x000fe400000e0000 */
[C---:B-1----:R-:W-:Y:S02]  /*7f20*/  SHF.L.U32 R0, R56.reuse, 0x10, RZ ;  /* 0x0000001038007819 */ /* 0x042fe400000006ff */
[----:B----4-:R-:W-:Y:S02]  /*7f30*/  LOP3.LUT R2, R56, 0xffff0000, RZ, 0xc0, !PT ;  /* 0xffff000038027812 */ /* 0x010fe400078ec0ff */
[C---:B------:R-:W-:Y:S02]  /*7f40*/  SHF.L.U32 R3, R57.reuse, 0x10, RZ ;  /* 0x0000001039037819 */ /* 0x040fe400000006ff */
[----:B------:R-:W-:Y:S02]  /*7f50*/  LOP3.LUT R48, R57, 0xffff0000, RZ, 0xc0, !PT ;  /* 0xffff000039307812 */ /* 0x000fe400078ec0ff */
[C---:B------:R-:W-:Y:S01]  /*7f60*/  SHF.L.U32 R50, R58.reuse, 0x10, RZ ;  /* 0x000000103a327819 */ /* 0x040fe200000006ff */
[----:B------:R-:W1:Y:S01]  /*7f70*/  LDTM.x32 R4, tmem[UR4+0x60] ;  /* 0x00006004000479ee */ /* 0x000e6200082c0000 */
[----:B------:R-:W-:Y:S01]  /*7f80*/  LOP3.LUT R51, R58, 0xffff0000, RZ, 0xc0, !PT ;  /* 0xffff00003a337812 */ /* 0x000fe200078ec0ff */
[----:B------:R-:W-:Y:S01]  /*7f90*/  NOP ;  /* 0x0000000000007918 */ /* 0x000fe20000000000 */
[C---:B------:R-:W-:Y:S01]  /*7fa0*/  SHF.L.U32 R52, R59.reuse, 0x10, RZ ;  /* 0x000000103b347819 */ /* 0x040fe200000006ff */
[----:B------:R-:W-:Y:S01]  /*7fb0*/  UIADD3 UR5, UPT, UPT, UR5, 0xb0, URZ ;  /* 0x000000b005057890 */ /* 0x000fe2000fffe0ff */
[----:B------:R-:W-:Y:S02]  /*7fc0*/  LOP3.LUT R53, R59, 0xffff0000, RZ, 0xc0, !PT ;  /* 0xffff00003b357812 */ /* 0x000fe400078ec0ff */
[C---:B------:R-:W-:Y:S01]  /*7fd0*/  SHF.L.U32 R54, R60.reuse, 0x10, RZ ;  /* 0x000000103c367819 */ /* 0x040fe200000006ff */
[----:B------:R-:W-:Y:S01]  /*7fe0*/  UPRMT UR5, UR37, 0x654, UR5 ;  /* 0x0000065425057896 */ /* 0x000fe20008000005 */
[----:B------:R-:W-:Y:S02]  /*7ff0*/  LOP3.LUT R55, R60, 0xffff0000, RZ, 0xc0, !PT ;  /* 0xffff00003c377812 */ /* 0x000fe400078ec0ff */
[C---:B------:R-:W-:Y:S02]  /*8000*/  SHF.L.U32 R56, R61.reuse, 0x10, RZ ;  /* 0x000000103d387819 */ /* 0x040fe400000006ff */
[----:B------:R-:W-:Y:S02]  /*8010*/  LOP3.LUT R57, R61, 0xffff0000, RZ, 0xc0, !PT ;  /* 0xffff00003d397812 */ /* 0x000fe400078ec0ff */
[C---:B------:R-:W-:Y:S02]  /*8020*/  SHF.L.U32 R58, R62.reuse, 0x10, RZ ;  /* 0x000000103e3a7819 */ /* 0x040fe400000006ff */
[----:B------:R-:W-:Y:S01]  /*8030*/  LOP3.LUT R59, R62, 0xffff0000, RZ, 0xc0, !PT ;  /* 0xffff00003e3b7812 */ /* 0x000fe200078ec0ff */
[----:B-1----:R-:W-:Y:S01]  /*8040*/  SYNCS.ARRIVE.TRANS64.RED.A1T0 RZ, [UR5], RZ ;  /* 0x000000ffffff79a7 */ /* 0x002fe20008100405 */
[C---:B------:R-:W-:Y:S02]  /*8050*/  SHF.L.U32 R60, R63.reuse, 0x10, RZ ;  /* 0x000000103f3c7819 */ /* 0x040fe400000006ff */
[----:B------:R-:W-:Y:S02]  /*8060*/  LOP3.LUT R61, R63, 0xffff0000, RZ, 0xc0, !PT ;  /* 0xffff00003f3d7812 */ /* 0x000fe400078ec0ff */
[C---:B------:R-:W-:Y:S01]  /*8070*/  SHF.L.U32 R62, R68.reuse, 0x10, RZ ;  /* 0x00000010443e7819 */ /* 0x040fe200000006ff */
[C---:B------:R-:W-:Y:S01]  /*8080*/  FMUL R4, R47.reuse, R4 ;  /* 0x000000042f047220 */ /* 0x040fe20000400000 */
[C---:B------:R-:W-:Y:S01]  /*8090*/  FMUL R5, R47.reuse, R5 ;  /* 0x000000052f057220 */ /* 0x040fe20000400000 */
[----:B------:R-:W-:Y:S01]  /*80a0*/  FMUL R6, R47, R6 ;  /* 0x000000062f067220 */ /* 0x000fe20000400000 */
[----:B------:R-:W-:Y:S01]  /*80b0*/  LOP3.LUT R63, R68, 0xffff0000, RZ, 0xc0, !PT ;  /* 0xffff0000443f7812 */ /* 0x000fe200078ec0ff */
[C---:B------:R-:W-:Y:S01]  /*80c0*/  FFMA R4, R49.reuse, R0, R4 ;  /* 0x0000000031047223 */ /* 0x040fe20000000004 */
[----:B------:R-:W-:Y:S01]  /*80d0*/  FFMA R5, R49, R2, R5 ;  /* 0x0000000231057223 */ /* 0x000fe20000000005 */
[----:B------:R-:W-:Y:S01]  /*80e0*/  SHF.L.U32 R64, R69, 0x10, RZ ;  /* 0x0000001045407819 */ /* 0x000fe200000006ff */
[----:B------:R-:W-:Y:S01]  /*80f0*/  FFMA R6, R49, R3, R6 ;  /* 0x0000000331067223 */ /* 0x000fe20000000006 */
[----:B------:R-:W-:Y:S01]  /*8100*/  FMUL R7, R47, R7 ;  /* 0x000000072f077220 */ /* 0x000fe20000400000 */
[----:B------:R-:W-:Y:S01]  /*8110*/  LOP3.LUT R65, R69, 0xffff0000, RZ, 0xc0, !PT ;  /* 0xffff000045417812 */ /* 0x000fe200078ec0ff */
[----:B------:R-:W-:Y:S01]  /*8120*/  FMUL R8, R47, R8 ;  /* 0x000000082f087220 */ /* 0x000fe20000400000 */
[----:B------:R-:W-:Y:S01]  /*8130*/  F2FP.BF16.F32.PACK_AB R4, R5, R4 ;  /* 0x000000040504723e */ /* 0x000fe200000010ff */
[----:B------:R-:W-:Y:S01]  /*8140*/  FFMA R7, R49, R48, R7 ;  /* 0x0000003031077223 */ /* 0x000fe20000000007 */
[----:B------:R-:W-:Y:S01]  /*8150*/  FMUL R9, R47, R9 ;  /* 0x000000092f097220 */ /* 0x000fe20000400000 */
[----:B------:R-:W-:Y:S01]  /*8160*/  FFMA R8, R49, R50, R8 ;  /* 0x0000003231087223 */ /* 0x000fe20000000008 */
[C---:B------:R-:W-:Y:S01]  /*8170*/  SHF.L.U32 R66, R70.reuse, 0x10, RZ ;  /* 0x0000001046427819 */ /* 0x040fe200000006ff */
[----:B------:R-:W-:Y:S01]  /*8180*/  FMUL R0, R47, R10 ;  /* 0x0000000a2f007220 */ /* 0x000fe20000400000 */
[----:B------:R-:W-:Y:S01]  /*8190*/  F2FP.BF16.F32.PACK_AB R5, R7, R6 ;  /* 0x000000060705723e */ /* 0x000fe200000010ff */
[----:B------:R-:W-:Y:S01]  /*81a0*/  FFMA R9, R49, R51, R9 ;  /* 0x0000003331097223 */ /* 0x000fe20000000009 */
[----:B------:R-:W-:Y:S01]  /*81b0*/  FMUL R2, R47, R11 ;  /* 0x0000000b2f027220 */ /* 0x000fe20000400000 */
[----:B------:R-:W-:Y:S01]  /*81c0*/  FFMA R0, R49, R52, R0 ;  /* 0x0000003431007223 */ /* 0x000fe20000000000 */
[----:B------:R-:W-:Y:S01]  /*81d0*/  LOP3.LUT R67, R70, 0xffff0000, RZ, 0xc0, !PT ;  /* 0xffff000046437812 */ /* 0x000fe200078ec0ff */
[----:B------:R-:W-:Y:S01]  /*81e0*/  FMUL R3, R47, R12 ;  /* 0x0000000c2f037220 */ /* 0x000fe20000400000 */
[----:B------:R-:W-:Y:S01]  /*81f0*/  F2FP.BF16.F32.PACK_AB R6, R9, R8 ;  /* 0x000000080906723e */ /* 0x000fe200000010ff */
[----:B------:R-:W-:Y:S01]  /*8200*/  FFMA R2, R49, R53, R2 ;  /* 0x0000003531027223 */ /* 0x000fe20000000002 */
[----:B------:R-:W-:Y:S01]  /*8210*/  FMUL R10, R47, R13 ;  /* 0x0000000d2f0a7220 */ /* 0x000fe20000400000 */
[----:B------:R-:W-:Y:S01]  /*8220*/  FFMA R3, R49, R54, R3 ;  /* 0x0000003631037223 */ /* 0x000fe20000000003 */
[----:B------:R-:W-:Y:S01]  /*8230*/  SHF.L.U32 R68, R71, 0x10, RZ ;  /* 0x0000001047447819 */ /* 0x000fe200000006ff */
[----:B------:R-:W-:Y:S01]  /*8240*/  FMUL R11, R47, R14 ;  /* 0x0000000e2f0b7220 */ /* 0x000fe20000400000 */
[----:B------:R-:W-:Y:S01]  /*8250*/  F2FP.BF16.F32.PACK_AB R7, R2, R0 ;  /* 0x000000000207723e */ /* 0x000fe200000010ff */
[----:B------:R-:W-:Y:S01]  /*8260*/  FFMA R10, R49, R55, R10 ;  /* 0x00000037310a7223 */ /* 0x000fe2000000000a */
[C---:B------:R-:W-:Y:S01]  /*8270*/  FMUL R15, R47.reuse, R15 ;  /* 0x0000000f2f0f7220 */ /* 0x040fe20000400000 */
[C---:B------:R-:W-:Y:S01]  /*8280*/  FMUL R12, R47.reuse, R16 ;  /* 0x000000102f0c7220 */ /* 0x040fe20000400000 */
[----:B------:R-:W-:Y:S01]  /*8290*/  FMUL R13, R47, R17 ;  /* 0x000000112f0d7220 */ /* 0x000fe20000400000 */
[----:B------:R1:W-:Y:S01]  /*82a0*/  STS.128 [R100+0x6000], R4 ;  /* 0x0060000464007388 */ /* 0x0003e20000000c00 */
[----:B------:R-:W-:Y:S01]  /*82b0*/  LOP3.LUT R69, R71, 0xffff0000, RZ, 0xc0, !PT ;  /* 0xffff000047457812 */ /* 0x000fe200078ec0ff */
[C---:B------:R-:W-:Y:S01]  /*82c0*/  FFMA R11, R49.reuse, R56, R11 ;  /* 0x00000038310b7223 */ /* 0x040fe2000000000b */
[----:B------:R-:W-:Y:S01]  /*82d0*/  SHF.L.U32 R70, R76, 0x10, RZ ;  /* 0x000000104c467819 */ /* 0x000fe200000006ff */
[C---:B------:R-:W-:Y:S01]  /*82e0*/  FFMA R15, R49.reuse, R57, R15 ;  /* 0x00000039310f7223 */ /* 0x040fe2000000000f */
[----:B------:R-:W-:Y:S01]  /*82f0*/  F2FP.BF16.F32.PACK_AB R8, R10, R3 ;  /* 0x000000030a08723e */ /* 0x000fe200000010ff */
[C---:B------:R-:W-:Y:S01]  /*8300*/  FFMA R12, R49.reuse, R58, R12 ;  /* 0x0000003a310c7223 */ /* 0x040fe2000000000c */
[----:B------:R-:W-:Y:S01]  /*8310*/  FFMA R13, R49, R59, R13 ;  /* 0x0000003b310d7223 */ /* 0x000fe2000000000d */
[C---:B------:R-:W-:Y:S01]  /*8320*/  FMUL R14, R47.reuse, R18 ;  /* 0x000000122f0e7220 */ /* 0x040fe20000400000 */
[C---:B------:R-:W-:Y:S01]  /*8330*/  FMUL R19, R47.reuse, R19 ;  /* 0x000000132f137220 */ /* 0x040fe20000400000 */
[C---:B------:R-:W-:Y:S01]  /*8340*/  FMUL R16, R47.reuse, R20 ;  /* 0x000000142f107220 */ /* 0x040fe20000400000 */
[----:B------:R-:W-:Y:S01]  /*8350*/  FMUL R17, R47, R21 ;  /* 0x000000152f117220 */ /* 0x000fe20000400000 */
[----:B------:R-:W-:Y:S01]  /*8360*/  FFMA R14, R49, R60, R14 ;  /* 0x0000003c310e7223 */ /* 0x000fe2000000000e */
        /* <DEDUP_REMOVED lines=9> */
[----:B------:R-:W-:Y:S01]  /*8400*/  F2FP.BF16.F32.PACK_AB R9, R15, R11 ;  /* 0x0000000b0f09723e */ /* 0x000fe200000010ff */
[----:B------:R-:W-:Y:S01]  /*8410*/  FFMA R23, R49, R65, R23 ;  /* 0x0000004131177223 */ /* 0x000fe20000000017 */
[----:B------:R-:W-:Y:S01]  /*8420*/  FMUL R27, R47, R27 ;  /* 0x0000001b2f1b7220 */ /* 0x000fe20000400000 */
[----:B------:R-:W-:Y:S01]  /*8430*/  F2FP.BF16.F32.PACK_AB R10, R13, R12 ;  /* 0x0000000c0d0a723e */ /* 0x000fe200000010ff */
[----:B------:R-:W-:Y:S01]  /*8440*/  FFMA R20, R49, R66, R20 ;  /* 0x0000004231147223 */ /* 0x000fe20000000014 */
[----:B------:R-:W-:Y:S01]  /*8450*/  F2FP.BF16.F32.PACK_AB R11, R19, R14 ;  /* 0x0000000e130b723e */ /* 0x000fe200000010ff */
[----:B------:R-:W-:Y:S01]  /*8460*/  FMUL R24, R47, R28 ;  /* 0x0000001c2f187220 */ /* 0x000fe20000400000 */
[----:B------:R-:W-:Y:S01]  /*8470*/  LOP3.LUT R71, R76, 0xffff0000, RZ, 0xc0, !PT ;  /* 0xffff00004c477812 */ /* 0x000fe200078ec0ff */
[----:B------:R-:W-:Y:S01]  /*8480*/  FFMA R21, R49, R67, R21 ;  /* 0x0000004331157223 */ /* 0x000fe20000000015 */
[----:B------:R-:W-:Y:S01]  /*8490*/  SHF.L.U32 R72, R77, 0x10, RZ ;  /* 0x000000104d487819 */ /* 0x000fe200000006ff */
[----:B------:R1:W-:Y:S01]  /*84a0*/  STS.128 [R99+0x6010], R8 ;  /* 0x0060100863007388 */ /* 0x0003e20000000c00 */
[----:B------:R-:W-:Y:S01]  /*84b0*/  FMUL R25, R47, R29 ;  /* 0x0000001d2f197220 */ /* 0x000fe20000400000 */
[----:B------:R-:W-:Y:S01]  /*84c0*/  FFMA R22, R49, R68, R22 ;  /* 0x0000004431167223 */ /* 0x000fe20000000016 */
[----:B------:R-:W-:Y:S01]  /*84d0*/  LOP3.LUT R73, R77, 0xffff0000, RZ, 0xc0, !PT ;  /* 0xffff00004d497812 */ /* 0x000fe200078ec0ff */
[----:B------:R-:W-:Y:S01]  /*84e0*/  FMUL R26, R47, R30 ;  /* 0x0000001e2f1a7220 */ /* 0x000fe20000400000 */
[----:B------:R-:W-:Y:S01]  /*84f0*/  FFMA R27, R49, R69, R27 ;  /* 0x00000045311b7223 */ /* 0x000fe2000000001b */
[C---:B------:R-:W-:Y:S01]  /*8500*/  SHF.L.U32 R74, R78.reuse, 0x10, RZ ;  /* 0x000000104e4a7819 */ /* 0x040fe200000006ff */
[----:B------:R-:W-:Y:S01]  /*8510*/  FMUL R31, R47, R31 ;  /* 0x0000001f2f1f7220 */ /* 0x000fe20000400000 */
[----:B------:R-:W-:Y:S01]  /*8520*/  FFMA R24, R49, R70, R24 ;  /* 0x0000004631187223 */ /* 0x000fe20000000018 */
[----:B------:R-:W-:Y:S01]  /*8530*/  LOP3.LUT R75, R78, 0xffff0000, RZ, 0xc0, !PT ;  /* 0xffff00004e4b7812 */ /* 0x000fe200078ec0ff */
[----:B------:R-:W-:Y:S01]  /*8540*/  FMUL R28, R47, R32 ;  /* 0x000000202f1c7220 */ /* 0x000fe20000400000 */
[----:B------:R-:W-:Y:S01]  /*8550*/  FFMA R25, R49, R71, R25 ;  /* 0x0000004731197223 */ /* 0x000fe20000000019 */
[----:B------:R-:W-:Y:S01]  /*8560*/  SHF.L.U32 R76, R79, 0x10, RZ ;  /* 0x000000104f4c7819 */ /* 0x000fe200000006ff */
[----:B------:R-:W-:Y:S01]  /*8570*/  FMUL R29, R47, R33 ;  /* 0x000000212f1d7220 */ /* 0x000fe20000400000 */
[----:B------:R-:W-:Y:S01]  /*8580*/  F2FP.BF16.F32.PACK_AB R16, R17, R16 ;  /* 0x000000101110723e */ /* 0x000fe200000010ff */
[----:B------:R-:W-:Y:S01]  /*8590*/  FFMA R26, R49, R72, R26 ;  /* 0x00000048311a7223 */ /* 0x000fe2000000001a */
[----:B------:R-:W-:Y:S01]  /*85a0*/  LOP3.LUT R77, R79, 0xffff0000, RZ, 0xc0, !PT ;  /* 0xffff00004f4d7812 */ /* 0x000fe200078ec0ff */
        /* <DEDUP_REMOVED lines=33> */
.L_x_122:
[----:B------:R-:W-:Y:S05]  /*87c0*/  BSYNC.RECONVERGENT B0 ;  /* 0x0000000000007941 */ /* 0x000fea0003800200 */
.L_x_121:
[----:B------:R-:W-:Y:S01]  /*87d0*/  BAR.SYNC.DEFER_BLOCKING 0x1, 0x80 ;  /* 0x0042000000007b1d */ /* 0x000fe20000010000 */
[----:B------:R-:W-:Y:S01]  /*87e0*/  UISETP.NE.AND UP0, UPT, UR49, -0x4, UPT ;  /* 0xfffffffc3100788c */ /* 0x000fe2000bf05270 */
[----:B------:R-:W-:Y:S08]  /*87f0*/  IADD3 R45, PT, PT, R45, 0x1, RZ ;  /* 0x000000012d2d7810 */ /* 0x000ff00007ffe0ff */
[----:B------:R-:W-:Y:S05]  /*8800*/  BRA.U !UP0, `(.L_x_123) ;  /* 0x0000000108287547 */ /* 0x000fea000b800000 */
[----:B------:R-:W-:Y:S01]  /*8810*/  ISETP.NE.AND P0, PT, R107, RZ, PT ;  /* 0x000000ff6b00720c */ /* 0x000fe20003f05270 */
[----:B------:R-:W-:Y:S01]  /*8820*/  IMAD.U32 R2, RZ, RZ, UR51 ;  /* 0x00000033ff027e24 */ /* 0x000fe2000f8e00ff */
[----:B------:R-:W-:Y:S01]  /*8830*/  UIADD3 UR51, UPT, UPT, UR51, 0x1, URZ ;  /* 0x0000000133337890 */ /* 0x000fe2000fffe0ff */
[----:B------:R-:W-:Y:S03]  /*8840*/  IMAD.U32 R0, RZ, RZ, UR37 ;  /* 0x00000025ff007e24 */ /* 0x000fe6000f8e00ff */
[----:B------:R-:W-:Y:S04]  /*8850*/  UISETP.NE.AND UP0, UPT, UR51, 0x4, UPT ;  /* 0x000000043300788c */ /* 0x000fe8000bf05270 */
[----:B------:R-:W-:Y:S03]  /*8860*/  USEL UR51, UR51, URZ, UP0 ;  /* 0x000000ff33337287 */ /* 0x000fe60008000000 */
[----:B------:R-:W-:Y:S05]  /*8870*/  @P0 LEA R2, R2, UR48, 0x3 ;  /* 0x0000003002020c11 */ /* 0x000fea000f8e18ff */
[----:B------:R-:W-:Y:S05]  /*8880*/  @P0 VIADD R2, R2, 0x40 ;  /* 0x0000004002020836 */ /* 0x000fea0000000000 */
[----:B------:R-:W-:Y:S04]  /*8890*/  @P0 PRMT R0, R0, 0x654, R2 ;  /* 0x0000065400000816 */ /* 0x000fe80000000002 */
[----:B------:R2:W-:Y:S03]  /*88a0*/  @P0 SYNCS.ARRIVE.TRANS64.RED.A1T0 RZ, [R0+URZ], RZ ;  /* 0x000000ff00ff09a7 */ /* 0x0005e600081004ff */
.L_x_123:
[----:B------:R-:W-:Y:S01]  /*88b0*/  ISETP.NE.AND P2, PT, R103, RZ, PT ;  /* 0x000000ff6700720c */ /* 0x000fe20003f45270 */
[----:B------:R-:W-:Y:S01]  /*88c0*/  UIADD3 UR49, UPT, UPT, UR49, 0x4, URZ ;  /* 0x0000000431317890 */ /* 0x000fe2000fffe0ff */
[----:B------:R-:W-:Y:S01]  /*88d0*/  ISETP.NE.AND P0, PT, R105, 0x2, PT ;  /* 0x000000026900780c */ /* 0x000fe20003f05270 */
[----:B------:R-:W-:Y:S01]  /*88e0*/  IMAD.IADD R14, R43, 0x1, R86 ;  /* 0x000000012b0e7824 */ /* 0x000fe200078e0256 */
[----:B------:R-:W-:Y:S01]  /*88f0*/  ISETP.NE.AND P1, PT, R45, 0x4, PT ;  /* 0x000000042d00780c */ /* 0x000fe20003f25270 */
[----:B------:R-:W-:Y:S01]  /*8900*/  IMAD.IADD R15, R44, 0x1, R87 ;  /* 0x000000012c0f7824 */ /* 0x000fe200078e0257 */
[----:B------:R-:W-:Y:S02]  /*8910*/  SEL R2, RZ, 0x1, P0 ;  /* 0x00000001ff027807 */ /* 0x000fe40000000000 */
[----:B--2---:R-:W-:Y:S02]  /*8920*/  SEL R0, RZ, 0x1, P1 ;  /* 0x00000001ff007807 */ /* 0x004fe40000800000 */
[----:B------:R-:W-:Y:S02]  /*8930*/  LOP3.LUT R95, R95, R2, RZ, 0x3c, !PT ;  /* 0x000000025f5f7212 */ /* 0x000fe400078e3cff */
[----:B------:R-:W-:Y:S02]  /*8940*/  LOP3.LUT R96, R96, R0, RZ, 0x3c, !PT ;  /* 0x0000000060607212 */ /* 0x000fe400078e3cff */
[----:B------:R-:W-:Y:S02]  /*8950*/  @P2 R2UR UR36, R94 ;  /* 0x000000005e2422ca */ /* 0x000fe400000e0000 */
[----:B------:R-:W-:Y:S02]  /*8960*/  SEL R105, R105, RZ, P0 ;  /* 0x000000ff69697207 */ /* 0x000fe40000000000 */
[----:B------:R-:W-:Y:S01]  /*8970*/  SEL R45, R45, RZ, P1 ;  /* 0x000000ff2d2d7207 */ /* 0x000fe20000800000 */
[----:B------:R-:W-:Y:S10]  /*8980*/  @P2 BRA `(.L_x_124) ;  /* 0xffffffc000502947 */ /* 0x000ff4000383ffff */
[----:B------:R-:W-:-:S09]  /*8990*/  UISETP.NE.AND UP0, UPT, UR50, URZ, UPT ;  /* 0x000000ff3200728c */ /* 0x000fd2000bf05270 */
[----:B------:R-:W-:Y:S05]  /*89a0*/  BRA.U !UP0, `(.L_x_125) ;  /* 0x0000000108487547 */ /* 0x000fea000b800000 */
[----:B------:R-:W2:Y:S02]  /*89b0*/  LDCU.64 UR4, c[0x0][0x890] ;  /* 0x00011200ff0477ac */ /* 0x000ea40008000a00 */
[----:B--2---:R-:W-:-:S04]  /*89c0*/  UISETP.NE.U32.AND UP0, UPT, UR4, URZ, UPT ;  /* 0x000000ff0400728c */ /* 0x004fc8000bf05070 */
[----:B------:R-:W-:-:S09]  /*89d0*/  UISETP.NE.AND.EX UP0, UPT, UR5, URZ, UPT, UP0 ;  /* 0x000000ff0500728c */ /* 0x000fd2000bf05300 */
[----:B------:R-:W-:Y:S05]  /*89e0*/  BRA.U UP0, `(.L_x_126) ;  /* 0x00000001000c7547 */ /* 0x000fea000b800000 */
[----:B------:R-:W-:-:S13]  /*89f0*/  FSETP.NEU.AND P0, PT, R49, RZ, PT ;  /* 0x000000ff3100720b */ /* 0x000fda0003f0d000 */
[----:B------:R-:W-:Y:S05]  /*8a00*/  @!P0 EXIT ;  /* 0x000000000000894d */ /* 0x000fea0003800000 */
[----:B------:R-:W-:Y:S05]  /*8a10*/  BRA `(.L_x_125) ;  /* 0x00000000002c7947 */ /* 0x000fea0003800000 */
.L_x_126:
[----:B------:R-:W-:Y:S01]  /*8a20*/  ISETP.NE.AND P0, PT, R104, RZ, PT ;  /* 0x000000ff6800720c */ /* 0x000fe20003f05270 */
[----:B------:R-:W-:-:S12]  /*8a30*/  BSSY.RECONVERGENT B0, `(.L_x_125) ;  /* 0x0000009000007945 */ /* 0x000fd80003800200 */
[----:B------:R-:W-:Y:S05]  /*8a40*/  @P0 BRA `(.L_x_127) ;  /* 0x0000000000140947 */ /* 0x000fea0003800000 */
[----:B------:R-:W2:Y:S02]  /*8a50*/  LDCU.64 UR4, c[0x0][0x888] ;  /* 0x00011100ff0477ac */ /* 0x000ea40008000a00 */
[----:B--2---:R-:W-:-:S04]  /*8a60*/  ISETP.NE.U32.AND P0, PT, RZ, UR4, PT ;  /* 0x00000004ff007c0c */ /* 0x004fc8000bf05070 */
[----:B------:R-:W-:-:S13]  /*8a70*/  ISETP.NE.AND.EX P0, PT, RZ, UR5, PT, P0 ;  /* 0x00000005ff007c0c */ /* 0x000fda000bf05300 */
[----:B------:R-:W-:Y:S05]  /*8a80*/  @!P0 EXIT ;  /* 0x000000000000894d */ /* 0x000fea0003800000 */
[----:B------:R-:W-:Y:S05]  /*8a90*/  BRA `(.L_x_128) ;  /* 0x0000000000087947 */ /* 0x000fea0003800000 */
.L_x_127:
[----:B------:R-:W-:-:S13]  /*8aa0*/  FSETP.NEU.AND P0, PT, R49, RZ, PT ;  /* 0x000000ff3100720b */ /* 0x000fda0003f0d000 */
[----:B------:R-:W-:Y:S05]  /*8ab0*/  @!P0 EXIT ;  /* 0x000000000000894d */ /* 0x000fea0003800000 */
.L_x_128:
[----:B------:R-:W-:Y:S05]  /*8ac0*/  BSYNC.RECONVERGENT B0 ;  /* 0x0000000000007941 */ /* 0x000fea0003800200 */
.L_x_125:
[----:B------:R-:W-:Y:S01]  /*8ad0*/  ULEA UR4, UR51, UR48, 0x3 ;  /* 0x0000003033047291 */ /* 0x000fe2000f8e18ff */
[----:B------:R-:W-:-:S04]  /*8ae0*/  DEPBAR.LE SB0, 0x0 ;  /* 0x000080000000791a */ /* 0x000fc80000000000 */
[----:B------:R-:W-:-:S04]  /*8af0*/  UIADD3 UR4, UPT, UPT, UR4, 0x40, URZ ;  /* 0x0000004004047890 */ /* 0x000fc8000fffe0ff */
[----:B------:R-:W-:-:S09]  /*8b00*/  UPRMT UR4, UR37, 0x654, UR4 ;  /* 0x0000065425047896 */ /* 0x000fd20008000004 */
[----:B------:R-:W-:Y:S01]  /*8b10*/  SYNCS.ARRIVE.TRANS64.RED.A1T0 RZ, [UR4], RZ ;  /* 0x000000ffffff79a7 */ /* 0x000fe20008100404 */
[----:B------:R-:W-:Y:S05]  /*8b20*/  EXIT ;  /* 0x000000000000794d */ /* 0x000fea0003800000 */
.L_x_19:
[----:B--2---:R2:W1:Y:S02]  /*8b30*/  SYNCS.PHASECHK.TRANS64.TRYWAIT P0, [R2+URZ+0xe0], R3 ;  /* 0x0000e003020075a7 */ /* 0x00446400080011ff */
[----:B-1----:R-:W-:Y:S05]  /*8b40*/  @!P0 NANOSLEEP.SYNCS 0x989680 ;  /* 0x009896800000895d */ /* 0x002fea0003900000 */
[----:B------:R-:W1:Y:S02]  /*8b50*/  @!P0 SYNCS.PHASECHK.TRANS64 P0, [R2+URZ+0xe0], R3 ;  /* 0x0000e003020085a7 */ /* 0x000e6400080010ff */
[----:B-1----:R-:W-:Y:S05]  /*8b60*/  @!P0 BRA `(.L_x_19) ;  /* 0xfffffffc00f08947 */ /* 0x002fea000383ffff */
[----:B------:R-:W-:Y:S05]  /*8b70*/  BRA `(.L_x_129) ;  /* 0xffffff8800887947 */ /* 0x000fea000383ffff */
.L_x_22:
[----:B-1----:R-:W-:-:S07]  /*8b80*/  MOV R2, UR33 ;  /* 0x0000002100027c02 */ /* 0x002fce0008000f00 */
.L_x_130:
[----:B-1----:R1:W2:Y:S02]  /*8b90*/  SYNCS.PHASECHK.TRANS64.TRYWAIT P0, [R2+URZ+0x10], R4 ;  /* 0x00001004020075a7 */ /* 0x0022a400080011ff */
[----:B--2---:R-:W-:Y:S05]  /*8ba0*/  @!P0 NANOSLEEP.SYNCS 0x989680 ;  /* 0x009896800000895d */ /* 0x004fea0003900000 */
[----:B------:R-:W2:Y:S02]  /*8bb0*/  @!P0 SYNCS.PHASECHK.TRANS64 P0, [R2+URZ+0x10], R4 ;  /* 0x00001004020085a7 */ /* 0x000ea400080010ff */
[----:B--2---:R-:W-:Y:S05]  /*8bc0*/  @!P0 BRA `(.L_x_130) ;  /* 0xfffffffc00f08947 */ /* 0x004fea000383ffff */
[----:B------:R-:W-:Y:S05]  /*8bd0*/  BRA `(.L_x_21) ;  /* 0xffffff8800d87947 */ /* 0x000fea000383ffff */
.L_x_28:
[----:B-1----:R-:W-:-:S07]  /*8be0*/  MOV R2, UR17 ;  /* 0x0000001100027c02 */ /* 0x002fce0008000f00 */
.L_x_131:
[----:B-1----:R1:W2:Y:S02]  /*8bf0*/  SYNCS.PHASECHK.TRANS64.TRYWAIT P0, [R2+URZ+0x10], R4 ;  /* 0x00001004020075a7 */ /* 0x0022a400080011ff */
[----:B--2---:R-:W-:Y:S05]  /*8c00*/  @!P0 NANOSLEEP.SYNCS 0x989680 ;  /* 0x009896800000895d */ /* 0x004fea0003900000 */
[----:B------:R-:W2:Y:S02]  /*8c10*/  @!P0 SYNCS.PHASECHK.TRANS64 P0, [R2+URZ+0x10], R4 ;  /* 0x00001004020085a7 */ /* 0x000ea400080010ff */
[----:B--2---:R-:W-:Y:S05]  /*8c20*/  @!P0 BRA `(.L_x_131) ;  /* 0xfffffffc00f08947 */ /* 0x004fea000383ffff */
[----:B------:R-:W-:Y:S05]  /*8c30*/  BRA `(.L_x_27) ;  /* 0xffffff8c007c7947 */ /* 0x000fea000383ffff */
.L_x_32:
[----:B-1----:R1:W2:Y:S02]  /*8c40*/  SYNCS.PHASECHK.TRANS64.TRYWAIT P0, [R2+URZ+0x70], R3 ;  /* 0x00007003020075a7 */ /* 0x0022a400080011ff */
[----:B--2---:R-:W-:Y:S05]  /*8c50*/  @!P0 NANOSLEEP.SYNCS 0x989680 ;  /* 0x009896800000895d */ /* 0x004fea0003900000 */
[----:B------:R-:W2:Y:S02]  /*8c60*/  @!P0 SYNCS.PHASECHK.TRANS64 P0, [R2+URZ+0x70], R3 ;  /* 0x00007003020085a7 */ /* 0x000ea400080010ff */
[----:B--2---:R-:W-:Y:S05]  /*8c70*/  @!P0 BRA `(.L_x_32) ;  /* 0xfffffffc00f08947 */ /* 0x004fea000383ffff */
[----:B------:R-:W-:Y:S05]  /*8c80*/  BRA `(.L_x_132) ;  /* 0xffffff9000087947 */ /* 0x000fea000383ffff */
.L_x_36:
[----:B----4-:R-:W-:-:S07]  /*8c90*/  MOV R0, UR4 ;  /* 0x0000000400007c02 */ /* 0x010fce0008000f00 */
.L_x_133:
[----:B-1----:R1:W2:Y:S02]  /*8ca0*/  SYNCS.PHASECHK.TRANS64.TRYWAIT P0, [R0+URZ], R2 ;  /* 0x00000002000075a7 */ /* 0x0022a400080011ff */
[----:B--2---:R-:W-:Y:S05]  /*8cb0*/  @!P0 NANOSLEEP.SYNCS 0x989680 ;  /* 0x009896800000895d */ /* 0x004fea0003900000 */
[----:B------:R-:W2:Y:S02]  /*8cc0*/  @!P0 SYNCS.PHASECHK.TRANS64 P0, [R0+URZ], R2 ;  /* 0x00000002000085a7 */ /* 0x000ea400080010ff */
[----:B--2---:R-:W-:Y:S05]  /*8cd0*/  @!P0 BRA `(.L_x_133) ;  /* 0xfffffffc00f08947 */ /* 0x004fea000383ffff */
[----:B------:R-:W-:Y:S05]  /*8ce0*/  BRA `(.L_x_134) ;  /* 0xffffff9400787947 */ /* 0x000fea000383ffff */
.L_x_39:
[----:B-1----:R1:W2:Y:S02]  /*8cf0*/  SYNCS.PHASECHK.TRANS64.TRYWAIT P0, [R0+URZ+0xd0], R4 ;  /* 0x0000d004000075a7 */ /* 0x0022a400080011ff */
[----:B--2---:R-:W-:Y:S05]  /*8d00*/  @!P0 NANOSLEEP.SYNCS 0x989680 ;  /* 0x009896800000895d */ /* 0x004fea0003900000 */
[----:B------:R-:W2:Y:S02]  /*8d10*/  @!P0 SYNCS.PHASECHK.TRANS64 P0, [R0+URZ+0xd0], R4 ;  /* 0x0000d004000085a7 */ /* 0x000ea400080010ff */
[----:B--2---:R-:W-:Y:S05]  /*8d20*/  @!P0 BRA `(.L_x_39) ;  /* 0xfffffffc00f08947 */ /* 0x004fea000383ffff */
[----:B------:R-:W-:Y:S05]  /*8d30*/  BRA `(.L_x_135) ;  /* 0xffffff9400d47947 */ /* 0x000fea000383ffff */
.L_x_40:
[----:B------:R-:W-:-:S07]  /*8d40*/  MOV R0, UR5 ;  /* 0x0000000500007c02 */ /* 0x000fce0008000f00 */
.L_x_136:
[----:B-1----:R1:W2:Y:S02]  /*8d50*/  SYNCS.PHASECHK.TRANS64.TRYWAIT P0, [R0+URZ+0x80], R5 ;  /* 0x00008005000075a7 */ /* 0x0022a400080011ff */
[----:B--2---:R-:W-:Y:S05]  /*8d60*/  @!P0 NANOSLEEP.SYNCS 0x989680 ;  /* 0x009896800000895d */ /* 0x004fea0003900000 */
[----:B------:R-:W2:Y:S02]  /*8d70*/  @!P0 SYNCS.PHASECHK.TRANS64 P0, [R0+URZ+0x80], R5 ;  /* 0x00008005000085a7 */ /* 0x000ea400080010ff */
[----:B--2---:R-:W-:Y:S05]  /*8d80*/  @!P0 BRA `(.L_x_136) ;  /* 0xfffffffc00f08947 */ /* 0x004fea000383ffff */
[----:B------:R-:W-:Y:S05]  /*8d90*/  BRA `(.L_x_137) ;  /* 0xffffff9400e47947 */ /* 0x000fea000383ffff */
.L_x_41:
[----:B-1----:R1:W2:Y:S02]  /*8da0*/  SYNCS.PHASECHK.TRANS64.TRYWAIT P1, [R0+URZ+0x70], R4 ;  /* 0x00007004000075a7 */ /* 0x0022a400080211ff */
[----:B--2---:R-:W-:Y:S05]  /*8db0*/  @!P1 NANOSLEEP.SYNCS 0x989680 ;  /* 0x009896800000995d */ /* 0x004fea0003900000 */
[----:B------:R-:W2:Y:S02]  /*8dc0*/  @!P1 SYNCS.PHASECHK.TRANS64 P1, [R0+URZ+0x70], R4 ;  /* 0x00007004000095a7 */ /* 0x000ea400080210ff */
[----:B--2---:R-:W-:Y:S05]  /*8dd0*/  @!P1 BRA `(.L_x_41) ;  /* 0xfffffffc00f09947 */ /* 0x004fea000383ffff */
[----:B------:R-:W-:Y:S05]  /*8de0*/  BRA `(.L_x_138) ;  /* 0xffffff9800147947 */ /* 0x000fea000383ffff */
.L_x_44:
[----:B------:R-:W-:-:S07]  /*8df0*/  MOV R0, UR5 ;  /* 0x0000000500007c02 */ /* 0x000fce0008000f00 */
.L_x_139:
[----:B-1----:R1:W2:Y:S02]  /*8e00*/  SYNCS.PHASECHK.TRANS64.TRYWAIT P0, [R0+URZ+0x80], R2 ;  /* 0x00008002000075a7 */ /* 0x0022a400080011ff */
[----:B--2---:R-:W-:Y:S05]  /*8e10*/  @!P0 NANOSLEEP.SYNCS 0x989680 ;  /* 0x009896800000895d */ /* 0x004fea0003900000 */
[----:B------:R-:W2:Y:S02]  /*8e20*/  @!P0 SYNCS.PHASECHK.TRANS64 P0, [R0+URZ+0x80], R2 ;  /* 0x00008002000085a7 */ /* 0x000ea400080010ff */
[----:B--2---:R-:W-:Y:S05]  /*8e30*/  @!P0 BRA `(.L_x_139) ;  /* 0xfffffffc00f08947 */ /* 0x004fea000383ffff */
[----:B------:R-:W-:Y:S05]  /*8e40*/  BRA `(.L_x_43) ;  /* 0xffffff9800687947 */ /* 0x000fea000383ffff */
.L_x_51:
[----:B-1----:R1:W2:Y:S02]  /*8e50*/  SYNCS.PHASECHK.TRANS64.TRYWAIT P1, [R0+URZ+0x70], R2 ;  /* 0x00007002000075a7 */ /* 0x0022a400080211ff */
[----:B--2---:R-:W-:Y:S05]  /*8e60*/  @!P1 NANOSLEEP.SYNCS 0x989680 ;  /* 0x009896800000995d */ /* 0x004fea0003900000 */
[----:B------:R-:W2:Y:S02]  /*8e70*/  @!P1 SYNCS.PHASECHK.TRANS64 P1, [R0+URZ+0x70], R2 ;  /* 0x00007002000095a7 */ /* 0x000ea400080210ff */
[----:B--2---:R-:W-:Y:S05]  /*8e80*/  @!P1 BRA `(.L_x_51) ;  /* 0xfffffffc00f09947 */ /* 0x004fea000383ffff */
[----:B------:R-:W-:Y:S05]  /*8e90*/  BRA `(.L_x_140) ;  /* 0xffffff9c00d87947 */ /* 0x000fea000383ffff */
.L_x_52:
[----:B------:R-:W-:-:S07]  /*8ea0*/  MOV R2, UR7 ;  /* 0x0000000700027c02 */ /* 0x000fce0008000f00 */
.L_x_141:
[----:B-1----:R1:W2:Y:S02]  /*8eb0*/  SYNCS.PHASECHK.TRANS64.TRYWAIT P0, [R2+URZ+0xb0], R0 ;  /* 0x0000b000020075a7 */ /* 0x0022a400080011ff */
[----:B--2---:R-:W-:Y:S05]  /*8ec0*/  @!P0 NANOSLEEP.SYNCS 0x989680 ;  /* 0x009896800000895d */ /* 0x004fea0003900000 */
[----:B------:R-:W2:Y:S02]  /*8ed0*/  @!P0 SYNCS.PHASECHK.TRANS64 P0, [R2+URZ+0xb0], R0 ;  /* 0x0000b000020085a7 */ /* 0x000ea400080010ff */
[----:B--2---:R-:W-:Y:S05]  /*8ee0*/  @!P0 BRA `(.L_x_141) ;  /* 0xfffffffc00f08947 */ /* 0x004fea000383ffff */
[----:B------:R-:W-:Y:S05]  /*8ef0*/  BRA `(.L_x_142) ;  /* 0xffffffa000107947 */ /* 0x000fea000383ffff */
.L_x_55:
[----:B------:R-:W-:Y:S07]  /*8f00*/  MOV R0, UR6 ;  /* 0x0000000600007c02 */ /* 0x000fee0008000f00 */
.L_x_143:
[----:B-1----:R1:W2:Y:S02]  /*8f10*/  SYNCS.PHASECHK.TRANS64.TRYWAIT P0, [R0+URZ], R2 ;  /* 0x00000002000075a7 */ /* 0x0022a400080011ff */
[----:B--2---:R-:W-:Y:S05]  /*8f20*/  @!P0 NANOSLEEP.SYNCS 0x989680 ;  /* 0x009896800000895d */ /* 0x004fea0003900000 */
[----:B------:R-:W2:Y:S02]  /*8f30*/  @!P0 SYNCS.PHASECHK.TRANS64 P0, [R0+URZ], R2 ;  /* 0x00000002000085a7 */ /* 0x000ea400080010ff */
[----:B--2---:R-:W-:Y:S05]  /*8f40*/  @!P0 BRA `(.L_x_143) ;  /* 0xfffffffc00f08947 */ /* 0x004fea000383ffff */
[----:B------:R-:W-:Y:S05]  /*8f50*/  BRA `(.L_x_54) ;  /* 0xffffffa0002c7947 */ /* 0x000fea000383ffff */
.L_x_58:
[----:B------:R-:W-:-:S07]  /*8f60*/  MOV R0, UR6 ;  /* 0x0000000600007c02 */ /* 0x000fce0008000f00 */
.L_x_144:
[----:B--2---:R2:W4:Y:S02]  /*8f70*/  SYNCS.PHASECHK.TRANS64.TRYWAIT P0, [R0+URZ], R2 ;  /* 0x00000002000075a7 */ /* 0x00452400080011ff */
[----:B----4-:R-:W-:Y:S05]  /*8f80*/  @!P0 NANOSLEEP.SYNCS 0x989680 ;  /* 0x009896800000895d */ /* 0x010fea0003900000 */
[----:B------:R-:W4:Y:S02]  /*8f90*/  @!P0 SYNCS.PHASECHK.TRANS64 P0, [R0+URZ], R2 ;  /* 0x00000002000085a7 */ /* 0x000f2400080010ff */
[----:B----4-:R-:W-:Y:S05]  /*8fa0*/  @!P0 BRA `(.L_x_144) ;  /* 0xfffffffc00f08947 */ /* 0x010fea000383ffff */
[----:B------:R-:W-:Y:S05]  /*8fb0*/  BRA `(.L_x_145) ;  /* 0xffffffa400087947 */ /* 0x000fea000383ffff */
.L_x_59:
[----:B------:R-:W-:-:S07]  /*8fc0*/  MOV R0, UR6 ;  /* 0x0000000600007c02 */ /* 0x000fce0008000f00 */
.L_x_146:
[----:B-1----:R1:W2:Y:S02]  /*8fd0*/  SYNCS.PHASECHK.TRANS64.TRYWAIT P0, [R0+URZ], R3 ;  /* 0x00000003000075a7 */ /* 0x0022a400080011ff */
[----:B--2---:R-:W-:Y:S05]  /*8fe0*/  @!P0 NANOSLEEP.SYNCS 0x989680 ;  /* 0x009896800000895d */ /* 0x004fea0003900000 */
[----:B------:R-:W2:Y:S02]  /*8ff0*/  @!P0 SYNCS.PHASECHK.TRANS64 P0, [R0+URZ], R3 ;  /* 0x00000003000085a7 */ /* 0x000ea400080010ff */
[----:B--2---:R-:W-:Y:S05]  /*9000*/  @!P0 BRA `(.L_x_146) ;  /* 0xfffffffc00f08947 */ /* 0x004fea000383ffff */
[----:B------:R-:W-:Y:S05]  /*9010*/  BRA `(.L_x_147) ;  /* 0xffffffa400147947 */ /* 0x000fea000383ffff */
.L_x_60:
[----:B------:R-:W-:-:S07]  /*9020*/  MOV R0, UR6 ;  /* 0x0000000600007c02 */ /* 0x000fce0008000f00 */
.L_x_148:
[----:B-1----:R1:W2:Y:S02]  /*9030*/  SYNCS.PHASECHK.TRANS64.TRYWAIT P0, [R0+URZ], R3 ;  /* 0x00000003000075a7 */ /* 0x0022a400080011ff */
[----:B--2---:R-:W-:Y:S05]  /*9040*/  @!P0 NANOSLEEP.SYNCS 0x989680 ;  /* 0x009896800000895d */ /* 0x004fea0003900000 */
[----:B------:R-:W2:Y:S02]  /*9050*/  @!P0 SYNCS.PHASECHK.TRANS64 P0, [R0+URZ], R3 ;  /* 0x00000003000085a7 */ /* 0x000ea400080010ff */
[----:B--2---:R-:W-:Y:S05]  /*9060*/  @!P0 BRA `(.L_x_148) ;  /* 0xfffffffc00f08947 */ /* 0x004fea000383ffff */
[----:B------:R-:W-:Y:S05]  /*9070*/  BRA `(.L_x_149) ;  /* 0xffffffa400207947 */ /* 0x000fea000383ffff */
.L_x_61:
[----:B-1----:R-:W-:-:S07]  /*9080*/  MOV R0, UR7 ;  /* 0x0000000700007c02 */ /* 0x002fce0008000f00 */
.L_x_150:
[----:B-1----:R1:W2:Y:S02]  /*9090*/  SYNCS.PHASECHK.TRANS64.TRYWAIT P0, [R0+URZ], R2 ;  /* 0x00000002000075a7 */ /* 0x0022a400080011ff */
[----:B--2---:R-:W-:Y:S05]  /*90a0*/  @!P0 NANOSLEEP.SYNCS 0x989680 ;  /* 0x009896800000895d */ /* 0x004fea0003900000 */
[----:B------:R-:W2:Y:S02]  /*90b0*/  @!P0 SYNCS.PHASECHK.TRANS64 P0, [R0+URZ], R2 ;  /* 0x00000002000085a7 */ /* 0x000ea400080010ff */
[----:B--2---:R-:W-:Y:S05]  /*90c0*/  @!P0 BRA `(.L_x_150) ;  /* 0xfffffffc00f08947 */ /* 0x004fea000383ffff */
[----:B------:R-:W-:Y:S05]  /*90d0*/  BRA `(.L_x_151) ;  /* 0xffffffa4002c7947 */ /* 0x000fea000383ffff */
.L_x_66:
[----:B--2---:R2:W3:Y:S02]  /*90e0*/  SYNCS.PHASECHK.TRANS64.TRYWAIT P0, [R0+URZ+0x70], R2 ;  /* 0x00007002000075a7 */ /* 0x0044e400080011ff */
[----:B---3--:R-:W-:Y:S05]  /*90f0*/  @!P0 NANOSLEEP.SYNCS 0x989680 ;  /* 0x009896800000895d */ /* 0x008fea0003900000 */
[----:B------:R-:W3:Y:S02]  /*9100*/  @!P0 SYNCS.PHASECHK.TRANS64 P0, [R0+URZ+0x70], R2 ;  /* 0x00007002000085a7 */ /* 0x000ee400080010ff */
[----:B---3--:R-:W-:Y:S05]  /*9110*/  @!P0 BRA `(.L_x_66) ;  /* 0xfffffffc00f08947 */ /* 0x008fea000383ffff */
[----:B------:R-:W-:Y:S05]  /*9120*/  BRA `(.L_x_152) ;  /* 0xffffffa800387947 */ /* 0x000fea000383ffff */
.L_x_69:
[----:B------:R-:W-:Y:S07]  /*9130*/  MOV R0, UR7 ;  /* 0x0000000700007c02 */ /* 0x000fee0008000f00 */
.L_x_153:
[----:B--2---:R2:W3:Y:S02]  /*9140*/  SYNCS.PHASECHK.TRANS64.TRYWAIT P0, [R0+URZ+0x68], R2 ;  /* 0x00006802000075a7 */ /* 0x0044e400080011ff */
[----:B---3--:R-:W-:Y:S05]  /*9150*/  @!P0 NANOSLEEP.SYNCS 0x989680 ;  /* 0x009896800000895d */ /* 0x008fea0003900000 */
[----:B------:R-:W3:Y:S02]  /*9160*/  @!P0 SYNCS.PHASECHK.TRANS64 P0, [R0+URZ+0x68], R2 ;  /* 0x00006802000085a7 */ /* 0x000ee400080010ff */
[----:B---3--:R-:W-:Y:S05]  /*9170*/  @!P0 BRA `(.L_x_153) ;  /* 0xfffffffc00f08947 */ /* 0x008fea000383ffff */
[----:B------:R-:W-:Y:S05]  /*9180*/  BRA `(.L_x_68) ;  /* 0xffffffac00187947 */ /* 0x000fea000383ffff */
.L_x_72:
[----:B------:R-:W-:Y:S07]  /*9190*/  MOV R0, UR7 ;  /* 0x0000000700007c02 */ /* 0x000fee0008000f00 */
.L_x_154:
[----:B-1----:R1:W2:Y:S02]  /*91a0*/  SYNCS.PHASECHK.TRANS64.TRYWAIT P0, [R0+URZ+0x40], R14 ;  /* 0x0000400e000075a7 */ /* 0x0022a400080011ff */
[----:B--2---:R-:W-:Y:S05]  /*91b0*/  @!P0 NANOSLEEP.SYNCS 0x989680 ;  /* 0x009896800000895d */ /* 0x004fea0003900000 */
[----:B------:R-:W2:Y:S02]  /*91c0*/  @!P0 SYNCS.PHASECHK.TRANS64 P0, [R0+URZ+0x40], R14 ;  /* 0x0000400e000085a7 */ /* 0x000ea400080010ff */
[----:B--2---:R-:W-:Y:S05]  /*91d0*/  @!P0 BRA `(.L_x_154) ;  /* 0xfffffffc00f08947 */ /* 0x004fea000383ffff */
[----:B------:R-:W-:Y:S05]  /*91e0*/  BRA `(.L_x_155) ;  /* 0xffffffac00907947 */ /* 0x000fea000383ffff */
.L_x_73:
[----:B------:R-:W-:Y:S07]  /*91f0*/  MOV R0, UR7 ;  /* 0x0000000700007c02 */ /* 0x000fee0008000f00 */
.L_x_156:
[----:B-1----:R1:W2:Y:S02]  /*9200*/  SYNCS.PHASECHK.TRANS64.TRYWAIT P0, [R0+URZ+0x48], R14 ;  /* 0x0000480e000075a7 */ /* 0x0022a400080011ff */
[----:B--2---:R-:W-:Y:S05]  /*9210*/  @!P0 NANOSLEEP.SYNCS 0x989680 ;  /* 0x009896800000895d */ /* 0x004fea0003900000 */
[----:B------:R-:W2:Y:S02]  /*9220*/  @!P0 SYNCS.PHASECHK.TRANS64 P0, [R0+URZ+0x48], R14 ;  /* 0x0000480e000085a7 */ /* 0x000ea400080010ff */
[----:B--2---:R-:W-:Y:S05]  /*9230*/  @!P0 BRA `(.L_x_156) ;  /* 0xfffffffc00f08947 */ /* 0x004fea000383ffff */
[----:B------:R-:W-:Y:S05]  /*9240*/  BRA `(.L_x_157) ;  /* 0xffffffac00c87947 */ /* 0x000fea000383ffff */
.L_x_74:
[----:B------:R-:W-:Y:S07]  /*9250*/  MOV R0, UR7 ;  /* 0x0000000700007c02 */ /* 0x000fee0008000f00 */
.L_x_158:
[----:B-1----:R1:W2:Y:S02]  /*9260*/  SYNCS.PHASECHK.TRANS64.TRYWAIT P0, [R0+URZ+0x50], R14 ;  /* 0x0000500e000075a7 */ /* 0x0022a400080011ff */
[----:B--2---:R-:W-:Y:S05]  /*9270*/  @!P0 NANOSLEEP.SYNCS 0x989680 ;  /* 0x009896800000895d */ /* 0x004fea0003900000 */
[----:B------:R-:W2:Y:S02]  /*9280*/  @!P0 SYNCS.PHASECHK.TRANS64 P0, [R0+URZ+0x50], R14 ;  /* 0x0000500e000085a7 */ /* 0x000ea400080010ff */
[----:B--2---:R-:W-:Y:S05]  /*9290*/  @!P0 BRA `(.L_x_158) ;  /* 0xfffffffc00f08947 */ /* 0x004fea000383ffff */
[----:B------:R-:W-:Y:S05]  /*92a0*/  BRA `(.L_x_159) ;  /* 0xffffffb0000c7947 */ /* 0x000fea000383ffff */
.L_x_75:
[----:B------:R-:W-:Y:S07]  /*92b0*/  MOV R0, UR7 ;  /* 0x0000000700007c02 */ /* 0x000fee0008000f00 */
.L_x_160:
[----:B-1----:R1:W2:Y:S02]  /*92c0*/  SYNCS.PHASECHK.TRANS64.TRYWAIT P0, [R0+URZ+0x58], R14 ;  /* 0x0000580e000075a7 */ /* 0x0022a400080011ff */
[----:B--2---:R-:W-:Y:S05]  /*92d0*/  @!P0 NANOSLEEP.SYNCS 0x989680 ;  /* 0x009896800000895d */ /* 0x004fea0003900000 */
[----:B------:R-:W2:Y:S02]  /*92e0*/  @!P0 SYNCS.PHASECHK.TRANS64 P0, [R0+URZ+0x58], R14 ;  /* 0x0000580e000085a7 */ /* 0x000ea400080010ff */
[----:B--2---:R-:W-:Y:S05]  /*92f0*/  @!P0 BRA `(.L_x_160) ;  /* 0xfffffffc00f08947 */ /* 0x004fea000383ffff */
[----:B------:R-:W-:Y:S05]  /*9300*/  BRA `(.L_x_161) ;  /* 0xffffffb000907947 */ /* 0x000fea000383ffff */
.L_x_77:
[----:B------:R-:W-:-:S07]  /*9310*/  MOV R0, UR7 ;  /* 0x0000000700007c02 */ /* 0x000fce0008000f00 */
.L_x_162:
[----:B-1----:R1:W3:Y:S02]  /*9320*/  SYNCS.PHASECHK.TRANS64.TRYWAIT P0, [R0+URZ+0x40], R2 ;  /* 0x00004002000075a7 */ /* 0x0022e400080011ff */
[----:B---3--:R-:W-:Y:S05]  /*9330*/  @!P0 NANOSLEEP.SYNCS 0x989680 ;  /* 0x009896800000895d */ /* 0x008fea0003900000 */
[----:B------:R-:W3:Y:S02]  /*9340*/  @!P0 SYNCS.PHASECHK.TRANS64 P0, [R0+URZ+0x40], R2 ;  /* 0x00004002000085a7 */ /* 0x000ee400080010ff */
[----:B---3--:R-:W-:Y:S05]  /*9350*/  @!P0 BRA `(.L_x_162) ;  /* 0xfffffffc00f08947 */ /* 0x008fea000383ffff */
[----:B------:R-:W-:Y:S05]  /*9360*/  BRA `(.L_x_163) ;  /* 0xffffffb400007947 */ /* 0x000fea000383ffff */
.L_x_78:
[----:B-1----:R-:W-:-:S07]  /*9370*/  MOV R0, UR7 ;  /* 0x0000000700007c02 */ /* 0x002fce0008000f00 */
.L_x_164:
[----:B-1----:R1:W3:Y:S02]  /*9380*/  SYNCS.PHASECHK.TRANS64.TRYWAIT P0, [R0+URZ+0x48], R2 ;  /* 0x00004802000075a7 */ /* 0x0022e400080011ff */
[----:B---3--:R-:W-:Y:S05]  /*9390*/  @!P0 NANOSLEEP.SYNCS 0x989680 ;  /* 0x009896800000895d */ /* 0x008fea0003900000 */
[----:B------:R-:W3:Y:S02]  /*93a0*/  @!P0 SYNCS.PHASECHK.TRANS64 P0, [R0+URZ+0x48], R2 ;  /* 0x00004802000085a7 */ /* 0x000ee400080010ff */
[----:B---3--:R-:W-:Y:S05]  /*93b0*/  @!P0 BRA `(.L_x_164) ;  /* 0xfffffffc00f08947 */ /* 0x008fea000383ffff */
[----:B------:R-:W-:Y:S05]  /*93c0*/  BRA `(.L_x_165) ;  /* 0xffffffb000f07947 */ /* 0x000fea000383ffff */
.L_x_79:
[----:B-1----:R-:W-:-:S07]  /*93d0*/  MOV R0, UR7 ;  /* 0x0000000700007c02 */ /* 0x002fce0008000f00 */
.L_x_166:
[----:B-1----:R1:W3:Y:S02]  /*93e0*/  SYNCS.PHASECHK.TRANS64.TRYWAIT P0, [R0+URZ+0x50], R2 ;  /* 0x00005002000075a7 */ /* 0x0022e400080011ff */
[----:B---3--:R-:W-:Y:S05]  /*93f0*/  @!P0 NANOSLEEP.SYNCS 0x989680 ;  /* 0x009896800000895d */ /* 0x008fea0003900000 */
[----:B------:R-:W3:Y:S02]  /*9400*/  @!P0 SYNCS.PHASECHK.TRANS64 P0, [R0+URZ+0x50], R2 ;  /* 0x00005002000085a7 */ /* 0x000ee400080010ff */
[----:B---3--:R-:W-:Y:S05]  /*9410*/  @!P0 BRA `(.L_x_166) ;  /* 0xfffffffc00f08947 */ /* 0x008fea000383ffff */
[----:B------:R-:W-:Y:S05]  /*9420*/  BRA `(.L_x_167) ;  /* 0xffffffb000e07947 */ /* 0x000fea000383ffff */
.L_x_81:
[----:B--2---:R2:W4:Y:S02]  /*9430*/  SYNCS.PHASECHK.TRANS64.TRYWAIT P0, [R0+URZ+0x70], R2 ;  /* 0x00007002000075a7 */ /* 0x00452400080011ff */
[----:B----4-:R-:W-:Y:S05]  /*9440*/  @!P0 NANOSLEEP.SYNCS 0x989680 ;  /* 0x009896800000895d */ /* 0x010fea0003900000 */
[----:B------:R-:W4:Y:S02]  /*9450*/  @!P0 SYNCS.PHASECHK.TRANS64 P0, [R0+URZ+0x70], R2 ;  /* 0x00007002000085a7 */ /* 0x000f2400080010ff */
[----:B----4-:R-:W-:Y:S05]  /*9460*/  @!P0 BRA `(.L_x_81) ;  /* 0xfffffffc00f08947 */ /* 0x010fea000383ffff */
[----:B------:R-:W-:Y:S05]  /*9470*/  BRA `(.L_x_168) ;  /* 0xffffffb400a87947 */ /* 0x000fea000383ffff */
.L_x_92:
[----:B-1----:R-:W-:Y:S04]  /*9480*/  MOV R2, UR48 ;  /* 0x0000003000027c02 */ /* 0x002fe80008000f00 */
[----:B------:R1:W3:Y:S03]  /*9490*/  SYNCS.PHASECHK.TRANS64.TRYWAIT P1, [R2+URZ+0x20], R3 ;  /* 0x00002003020075a7 */ /* 0x0002e600080211ff */
[----:B---3--:R-:W-:Y:S05]  /*94a0*/  @!P1 NANOSLEEP.SYNCS 0x989680 ;  /* 0x009896800000995d */ /* 0x008fea0003900000 */
[----:B------:R-:W3:Y:S02]  /*94b0*/  @!P1 SYNCS.PHASECHK.TRANS64 P1, [R2+URZ+0x20], R3 ;  /* 0x00002003020095a7 */ /* 0x000ee400080210ff */
[----:B---3--:R-:W-:Y:S05]  /*94c0*/  @!P1 BRA `(.L_x_92) ;  /* 0xfffffffc00ec9947 */ /* 0x008fea000383ffff */
[----:B------:R-:W-:Y:S05]  /*94d0*/  BRA `(.L_x_91) ;  /* 0xffffffc000b47947 */ /* 0x000fea000383ffff */
.L_x_94:
[----:B-1----:R1:W4:Y:S02]  /*94e0*/  SYNCS.PHASECHK.TRANS64.TRYWAIT P0, [R64+URZ+0x90], R0 ;  /* 0x00009000400075a7 */ /* 0x00232400080011ff */
[----:B----4-:R-:W-:Y:S05]  /*94f0*/  @!P0 NANOSLEEP.SYNCS 0x989680 ;  /* 0x009896800000895d */ /* 0x010fea0003900000 */
[----:B------:R-:W4:Y:S02]  /*9500*/  @!P0 SYNCS.PHASECHK.TRANS64 P0, [R64+URZ+0x90], R0 ;  /* 0x00009000400085a7 */ /* 0x000f2400080010ff */
[----:B----4-:R-:W-:Y:S05]  /*9510*/  @!P0 BRA `(.L_x_94) ;  /* 0xfffffffc00f08947 */ /* 0x010fea000383ffff */
[----:B------:R-:W-:Y:S05]  /*9520*/  BRA `(.L_x_93) ;  /* 0xffffffc000dc7947 */ /* 0x000fea000383ffff */
.L_x_103:
[----:B--2---:R2:W4:Y:S02]  /*9530*/  SYNCS.PHASECHK.TRANS64.TRYWAIT P0, [R2+URZ+0x20], R0 ;  /* 0x00002000020075a7 */ /* 0x00452400080011ff */
[----:B----4-:R-:W-:Y:S05]  /*9540*/  @!P0 NANOSLEEP.SYNCS 0x989680 ;  /* 0x009896800000895d */ /* 0x010fea0003900000 */
[----:B------:R-:W4:Y:S02]  /*9550*/  @!P0 SYNCS.PHASECHK.TRANS64 P0, [R2+URZ+0x20], R0 ;  /* 0x00002000020085a7 */ /* 0x000f2400080010ff */
[----:B----4-:R-:W-:Y:S05]  /*9560*/  @!P0 BRA `(.L_x_103) ;  /* 0xfffffffc00f08947 */ /* 0x010fea000383ffff */
[----:B------:R-:W-:Y:S05]  /*9570*/  BRA `(.L_x_102) ;  /* 0xffffffcc00b87947 */ /* 0x000fea000383ffff */
.L_x_111:
[----:B--2---:R2:W4:Y:S02]  /*9580*/  SYNCS.PHASECHK.TRANS64.TRYWAIT P0, [R0+URZ+0x20], R6 ;  /* 0x00002006000075a7 */ /* 0x00452400080011ff */
[----:B----4-:R-:W-:Y:S05]  /*9590*/  @!P0 NANOSLEEP.SYNCS 0x989680 ;  /* 0x009896800000895d */ /* 0x010fea0003900000 */
[----:B------:R-:W4:Y:S02]  /*95a0*/  @!P0 SYNCS.PHASECHK.TRANS64 P0, [R0+URZ+0x20], R6 ;  /* 0x00002006000085a7 */ /* 0x000f2400080010ff */
[----:B----4-:R-:W-:Y:S05]  /*95b0*/  @!P0 BRA `(.L_x_111) ;  /* 0xfffffffc00f08947 */ /* 0x010fea000383ffff */
[----:B------:R-:W-:Y:S05]  /*95c0*/  BRA `(.L_x_110) ;  /* 0xffffffd800b87947 */ /* 0x000fea000383ffff */
.L_x_119:
[----:B--2---:R2:W4:Y:S02]  /*95d0*/  SYNCS.PHASECHK.TRANS64.TRYWAIT P0, [R0+URZ+0x20], R5 ;  /* 0x00002005000075a7 */ /* 0x00452400080011ff */
[----:B----4-:R-:W-:Y:S05]  /*95e0*/  @!P0 NANOSLEEP.SYNCS 0x989680 ;  /* 0x009896800000895d */ /* 0x010fea0003900000 */
[----:B------:R-:W4:Y:S02]  /*95f0*/  @!P0 SYNCS.PHASECHK.TRANS64 P0, [R0+URZ+0x20], R5 ;  /* 0x00002005000085a7 */ /* 0x000f2400080010ff */
[----:B----4-:R-:W-:Y:S05]  /*9600*/  @!P0 BRA `(.L_x_119) ;  /* 0xfffffffc00f08947 */ /* 0x010fea000383ffff */
[----:B------:R-:W-:Y:S05]  /*9610*/  BRA `(.L_x_118) ;  /* 0xffffffe400b87947 */ /* 0x000fea000383ffff */
        .weak           $__internal_0_$__cuda_sm10x_tcgen05_guardrail_trap_col_being_dealloced_not_returned_by_alloc
        .type           $__internal_0_$__cuda_sm10x_tcgen05_guardrail_trap_col_being_dealloced_not_returned_by_alloc,@function
        .size           $__internal_0_$__cuda_sm10x_tcgen05_guardrail_trap_col_being_dealloced_not_returned_by_alloc,($__internal_1_$__cuda_sm10x_tcgen05_guardrail_trap_phase_invalid_during_alloc - $__internal_0_$__cuda_sm10x_tcgen05_guardrail_trap_col_being_dealloced_not_returned_by_alloc)
$__internal_0_$__cuda_sm10x_tcgen05_guardrail_trap_col_being_dealloced_not_returned_by_alloc:
[----:B------:R-:W-:Y:S05]  /*9620*/  BPT.TRAP 0x1 ;  /* 0x000000040000795c */ /* 0x000fea0000300000 */
[----:B------:R-:W-:-:S04]  /*9630*/  HFMA2 R3, -RZ, RZ, 0, 0 ;  /* 0x00000000ff037431 */ /* 0x000fc800000001ff */
[----:B------:R-:W-:Y:S05]  /*9640*/  RET.REL.NODEC R2 `(_ZN7cutlass13device_kernelINS_4gemm6kernel13GemmUniversalIN4cute5tupleIJiiiiEEENS1_10collective13CollectiveMmaINS1_35MainloopSm100TmaUmmaWarpSpecializedILi2ELi2ELi4ENS5_IJNS4_1CILi1EEESB_SB_EEEEENS5_IJNSA_ILi128EEESE_NSA_ILi64EEEEEENS_10bfloat16_tENS5_IJlSB_lEEESH_SI_NS4_8TiledMMAINS4_8MMA_AtomIJNS4_20SM100_MMA_F16BF16_SSISH_SH_fLi128ELi128ELNS4_4UMMA5MajorE0ELSN_0ELNSM_7ScaleInE0ELSO_0EEEEEENS4_6LayoutISC_NS5_IJNSA_ILi0EEESS_SS_EEEEENS5_IJNS4_10UnderscoreESV_SV_EEEEENS4_13SM90_TMA_LOADENS4_14ComposedLayoutINS4_7SwizzleILi3ELi4ELi3EEENS4_18smem_ptr_flag_bitsILi16EEENSR_INS5_IJNSA_ILi8EEESF_EEENS5_IJSF_SB_EEEEEEEvNS4_8identityESY_S18_vS19_EENS_8epilogue10collective18CollectiveEpilogueINS1B_23Sm100TmaWarpSpecializedILi4ELi2ELi32ELb1ELb0EEEJSG_NS5_IJNSR_ISE_SB_EENSR_INSA_ILi32EEESB_EEEEESH_SI_SH_SI_NS1B_6fusion15FusionCallbacksIS1F_NS1K_17LinearCombinationISH_fSH_fLNS_15FloatRoundStyleE2EEESG_S1J_JEEENS4_5SM1004TMEM4LOAD26SM100_TMEM_LOAD_32dp32b32xESY_NSZ_INS10_ILi2ELi4ELi3EEES13_NSR_INS5_IJS14_S1H_EEENS5_IJS1H_SB_EEEEEEENS4_39AutoVectorizingCopyWithAssumedAlignmentILi128EEENS4_14SM90_TMA_STOREES1Y_S20_S20_EEEvvEEEEvNT_6ParamsE) ;  /* 0xffffff68026c7950 */ /* 0x000fea0003c3ffff */
        .weak           $__internal_1_$__cuda_sm10x_tcgen05_guardrail_trap_phase_invalid_during_alloc
        .type           $__internal_1_$__cuda_sm10x_tcgen05_guardrail_trap_phase_invalid_during_alloc,@function
        .size           $__internal_1_$__cuda_sm10x_tcgen05_guardrail_trap_phase_invalid_during_alloc,($__internal_2_$__cuda_sm10x_tcgen05_guardrail_trap_unallocated_columns_being_dealloced - $__internal_1_$__cuda_sm10x_tcgen05_guardrail_trap_phase_invalid_during_alloc)
$__internal_1_$__cuda_sm10x_tcgen05_guardrail_trap_phase_invalid_during_alloc:
[----:B------:R-:W-:Y:S05]  /*9650*/  BPT.TRAP 0x1 ;  /* 0x000000040000795c */ /* 0x000fea0000300000 */
[----:B------:R-:W-:-:S04]  /*9660*/  MOV R3, 0x0 ;  /* 0x0000000000037802 */ /* 0x000fc80000000f00 */
[----:B------:R-:W-:Y:S05]  /*9670*/  RET.REL.NODEC R2 `(_ZN7cutlass13device_kernelINS_4gemm6kernel13GemmUniversalIN4cute5tupleIJiiiiEEENS1_10collective13CollectiveMmaINS1_35MainloopSm100TmaUmmaWarpSpecializedILi2ELi2ELi4ENS5_IJNS4_1CILi1EEESB_SB_EEEEENS5_IJNSA_ILi128EEESE_NSA_ILi64EEEEEENS_10bfloat16_tENS5_IJlSB_lEEESH_SI_NS4_8TiledMMAINS4_8MMA_AtomIJNS4_20SM100_MMA_F16BF16_SSISH_SH_fLi128ELi128ELNS4_4UMMA5MajorE0ELSN_0ELNSM_7ScaleInE0ELSO_0EEEEEENS4_6LayoutISC_NS5_IJNSA_ILi0EEESS_SS_EEEEENS5_IJNS4_10UnderscoreESV_SV_EEEEENS4_13SM90_TMA_LOADENS4_14ComposedLayoutINS4_7SwizzleILi3ELi4ELi3EEENS4_18smem_ptr_flag_bitsILi16EEENSR_INS5_IJNSA_ILi8EEESF_EEENS5_IJSF_SB_EEEEEEEvNS4_8identityESY_S18_vS19_EENS_8epilogue10collective18CollectiveEpilogueINS1B_23Sm100TmaWarpSpecializedILi4ELi2ELi32ELb1ELb0EEEJSG_NS5_IJNSR_ISE_SB_EENSR_INSA_ILi32EEESB_EEEEESH_SI_SH_SI_NS1B_6fusion15FusionCallbacksIS1F_NS1K_17LinearCombinationISH_fSH_fLNS_15FloatRoundStyleE2EEESG_S1J_JEEENS4_5SM1004TMEM4LOAD26SM100_TMEM_LOAD_32dp32b32xESY_NSZ_INS10_ILi2ELi4ELi3EEES13_NSR_INS5_IJS14_S1H_EEENS5_IJS1H_SB_EEEEEEENS4_39AutoVectorizingCopyWithAssumedAlignmentILi128EEENS4_14SM90_TMA_STOREES1Y_S20_S20_EEEvvEEEEvNT_6ParamsE) ;  /* 0xffffff6802607950 */ /* 0x000fea0003c3ffff */
        .weak           $__internal_2_$__cuda_sm10x_tcgen05_guardrail_trap_unallocated_columns_being_dealloced
        .type           $__internal_2_$__cuda_sm10x_tcgen05_guardrail_trap_unallocated_columns_being_dealloced,@function
        .size           $__internal_2_$__cuda_sm10x_tcgen05_guardrail_trap_unallocated_columns_being_dealloced,(.L_x_170 - $__internal_2_$__cuda_sm10x_tcgen05_guardrail_trap_unallocated_columns_being_dealloced)
$__internal_2_$__cuda_sm10x_tcgen05_guardrail_trap_unallocated_columns_being_dealloced:
[----:B------:R-:W-:Y:S05]  /*9680*/  BPT.TRAP 0x1 ;  /* 0x000000040000795c */ /* 0x000fea0000300000 */
[----:B------:R-:W-:-:S04]  /*9690*/  HFMA2 R3, -RZ, RZ, 0, 0 ;  /* 0x00000000ff037431 */ /* 0x000fc800000001ff */
[----:B------:R-:W-:Y:S05]  /*96a0*/  RET.REL.NODEC R2 `(_ZN7cutlass13device_kernelINS_4gemm6kernel13GemmUniversalIN4cute5tupleIJiiiiEEENS1_10collective13CollectiveMmaINS1_35MainloopSm100TmaUmmaWarpSpecializedILi2ELi2ELi4ENS5_IJNS4_1CILi1EEESB_SB_EEEEENS5_IJNSA_ILi128EEESE_NSA_ILi64EEEEEENS_10bfloat16_tENS5_IJlSB_lEEESH_SI_NS4_8TiledMMAINS4_8MMA_AtomIJNS4_20SM100_MMA_F16BF16_SSISH_SH_fLi128ELi128ELNS4_4UMMA5MajorE0ELSN_0ELNSM_7ScaleInE0ELSO_0EEEEEENS4_6LayoutISC_NS5_IJNSA_ILi0EEESS_SS_EEEEENS5_IJNS4_10UnderscoreESV_SV_EEEEENS4_13SM90_TMA_LOADENS4_14ComposedLayoutINS4_7SwizzleILi3ELi4ELi3EEENS4_18smem_ptr_flag_bitsILi16EEENSR_INS5_IJNSA_ILi8EEESF_EEENS5_IJSF_SB_EEEEEEEvNS4_8identityESY_S18_vS19_EENS_8epilogue10collective18CollectiveEpilogueINS1B_23Sm100TmaWarpSpecializedILi4ELi2ELi32ELb1ELb0EEEJSG_NS5_IJNSR_ISE_SB_EENSR_INSA_ILi32EEESB_EEEEESH_SI_SH_SI_NS1B_6fusion15FusionCallbacksIS1F_NS1K_17LinearCombinationISH_fSH_fLNS_15FloatRoundStyleE2EEESG_S1J_JEEENS4_5SM1004TMEM4LOAD26SM100_TMEM_LOAD_32dp32b32xESY_NSZ_INS10_ILi2ELi4ELi3EEES13_NSR_INS5_IJS14_S1H_EEENS5_IJS1H_SB_EEEEEEENS4_39AutoVectorizingCopyWithAssumedAlignmentILi128EEENS4_14SM90_TMA_STOREES1Y_S20_S20_EEEvvEEEEvNT_6ParamsE) ;  /* 0xffffff6802547950 */ /* 0x000fea0003c3ffff */
.L_x_169:
[----:B------:R-:W-:-:S00]  /*96b0*/  BRA `(.L_x_169) ;  /* 0xfffffffc00fc7947 */ /* 0x000fc0000383ffff */
[----:B------:R-:W-:-:S00]  /*96c0*/  NOP ;  /* 0x0000000000007918 */ /* 0x000fc00000000000 */
        /* <DEDUP_REMOVED lines=11> */
.L_x_170:


//--------------------- .nv.global.init           --------------------------
	.section	.nv.global.init,"aw",@progbits
.nv.global.init:
	.type		$str$27,@object
	.size		$str$27,($str$28 - $str$27)
$str$27:
        /*0000*/ 	.byte	0x28, 0x61, 0x64, 0x64, 0x72, 0x65, 0x73, 0x73, 0x20, 0x26, 0x20, 0x6d, 0x61, 0x73, 0x6b, 0x29
        /*0010*/ 	.byte	0x20, 0x3d, 0x3d, 0x20, 0x30, 0x00
	.type		$str$28,@object
	.size		$str$28,($str$26 - $str$28)
$str$28:
        /*0016*/ 	.byte	0x2f, 0x74, 0x6d, 0x70, 0x2f, 0x63, 0x75, 0x74, 0x6c, 0x61, 0x73, 0x73, 0x5f, 0x73, 0x77, 0x65
        /*0026*/ 	.byte	0x65, 0x70, 0x5f, 0x73, 0x72, 0x63, 0x2f, 0x69, 0x6e, 0x63, 0x6c, 0x75, 0x64, 0x65, 0x2f, 0x63
        /*0036*/ 	.byte	0x75, 0x74, 0x65, 0x2f, 0x70, 0x6f, 0x69, 0x6e, 0x74, 0x65, 0x72, 0x5f, 0x66, 0x6c, 0x61, 0x67
        /*0046*/ 	.byte	0x67, 0x65, 0x64, 0x2e, 0x68, 0x70, 0x70, 0x00
	.type		$str$26,@object
	.size		$str$26,($str$25 - $str$26)
$str$26:
        /*004e*/ 	.byte	0x2f, 0x74, 0x6d, 0x70, 0x2f, 0x63, 0x75, 0x74, 0x6c, 0x61, 0x73, 0x73, 0x5f, 0x73, 0x77, 0x65
        /*005e*/ 	.byte	0x65, 0x70, 0x5f, 0x73, 0x72, 0x63, 0x2f, 0x69, 0x6e, 0x63, 0x6c, 0x75, 0x64, 0x65, 0x2f, 0x63
        /*006e*/ 	.byte	0x75, 0x74, 0x65, 0x2f, 0x61, 0x74, 0x6f, 0x6d, 0x2f, 0x63, 0x6f, 0x70, 0x79, 0x5f, 0x74, 0x72
        /*007e*/ 	.byte	0x61, 0x69, 0x74, 0x73, 0x5f, 0x73, 0x6d, 0x31, 0x30, 0x30, 0x2e, 0x68, 0x70, 0x70, 0x00
	.type		$str$25,@object
	.size		$str$25,(__unnamed_1 - $str$25)
$str$25:
        /*008d*/ 	.byte	0x28, 0x28, 0x75, 0x69, 0x6e, 0x74, 0x33, 0x32, 0x5f, 0x74, 0x28, 0x74, 0x68, 0x72, 0x65, 0x61
        /*009d*/ 	.byte	0x64, 0x49, 0x64, 0x78, 0x2e, 0x78, 0x29, 0x20, 0x2f, 0x20, 0x33, 0x32, 0x29, 0x20, 0x25, 0x20
        /*00ad*/ 	.byte	0x34, 0x29, 0x20, 0x3d, 0x3d, 0x20, 0x28, 0x28, 0x28, 0x74, 0x6d, 0x65, 0x6d, 0x5f, 0x61, 0x64
        /*00bd*/ 	.byte	0x64, 0x72, 0x20, 0x3e, 0x3e, 0x20, 0x31, 0x36, 0x29, 0x20, 0x2f, 0x20, 0x33, 0x32, 0x29, 0x20
        /*00cd*/ 	.byte	0x25, 0x20, 0x34, 0x29, 0x00
	.type		__unnamed_1,@object
	.size		__unnamed_1,(__unnamed_2 - __unnamed_1)
__unnamed_1:
        /*00d2*/ 	.byte	0x61, 0x75, 0x74, 0x6f, 0x20, 0x63, 0x75, 0x74, 0x65, 0x3a, 0x3a, 0x61, 0x73, 0x5f, 0x70, 0x6f
        /* <DEDUP_REMOVED lines=24> */
        /*0262*/ 	.byte	0x34, 0x30, 0x39, 0x36, 0x3e, 0x3e, 0x3e, 0x3e, 0x5d, 0x00
	.type		__unnamed_2,@object
	.size		__unnamed_2,(.L_2 - __unnamed_2)
__unnamed_2:
        /* <DEDUP_REMOVED lines=42> */
        /*050c*/ 	.byte	0x3e, 0x3e, 0x5d, 0x00
.L_2:


//--------------------- .nv.shared._ZN7cutlass13device_kernelINS_4gemm6kernel13GemmUniversalIN4cute5tupleIJiiiiEEENS1_10collective13CollectiveMmaINS1_35MainloopSm100TmaUmmaWarpSpecializedILi2ELi2ELi4ENS5_IJNS4_1CILi1EEESB_SB_EEEEENS5_IJNSA_ILi128EEESE_NSA_ILi64EEEEEENS_10bfloat16_tENS5_IJlSB_lEEESH_SI_NS4_8TiledMMAINS4_8MMA_AtomIJNS4_20SM100_MMA_F16BF16_SSISH_SH_fLi128ELi128ELNS4_4UMMA5MajorE0ELSN_0ELNSM_7ScaleInE0ELSO_0EEEEEENS4_6LayoutISC_NS5_IJNSA_ILi0EEESS_SS_EEEEENS5_IJNS4_10UnderscoreESV_SV_EEEEENS4_13SM90_TMA_LOADENS4_14ComposedLayoutINS4_7SwizzleILi3ELi4ELi3EEENS4_18smem_ptr_flag_bitsILi16EEENSR_INS5_IJNSA_ILi8EEESF_EEENS5_IJSF_SB_EEEEEEEvNS4_8identityESY_S18_vS19_EENS_8epilogue10collective18CollectiveEpilogueINS1B_23Sm100TmaWarpSpecializedILi4ELi2ELi32ELb1ELb0EEEJSG_NS5_IJNSR_ISE_SB_EENSR_INSA_ILi32EEESB_EEEEESH_SI_SH_SI_NS1B_6fusion15FusionCallbacksIS1F_NS1K_17LinearCombinationISH_fSH_fLNS_15FloatRoundStyleE2EEESG_S1J_JEEENS4_5SM1004TMEM4LOAD26SM100_TMEM_LOAD_32dp32b32xESY_NSZ_INS10_ILi2ELi4ELi3EEES13_NSR_INS5_IJS14_S1H_EEENS5_IJS1H_SB_EEEEEEENS4_39AutoVectorizingCopyWithAssumedAlignmentILi128EEENS4_14SM90_TMA_STOREES1Y_S20_S20_EEEvvEEEEvNT_6ParamsE --------------------------
	.section	.nv.shared._ZN7cutlass13device_kernelINS_4gemm6kernel13GemmUniversalIN4cute5tupleIJiiiiEEENS1_10collective13CollectiveMmaINS1_35MainloopSm100TmaUmmaWarpSpecializedILi2ELi2ELi4ENS5_IJNS4_1CILi1EEESB_SB_EEEEENS5_IJNSA_ILi128EEESE_NSA_ILi64EEEEEENS_10bfloat16_tENS5_IJlSB_lEEESH_SI_NS4_8TiledMMAINS4_8MMA_AtomIJNS4_20SM100_MMA_F16BF16_SSISH_SH_fLi128ELi128ELNS4_4UMMA5MajorE0ELSN_0ELNSM_7ScaleInE0ELSO_0EEEEEENS4_6LayoutISC_NS5_IJNSA_ILi0EEESS_SS_EEEEENS5_IJNS4_10UnderscoreESV_SV_EEEEENS4_13SM90_TMA_LOADENS4_14ComposedLayoutINS4_7SwizzleILi3ELi4ELi3EEENS4_18smem_ptr_flag_bitsILi16EEENSR_INS5_IJNSA_ILi8EEESF_EEENS5_IJSF_SB_EEEEEEEvNS4_8identityESY_S18_vS19_EENS_8epilogue10collective18CollectiveEpilogueINS1B_23Sm100TmaWarpSpecializedILi4ELi2ELi32ELb1ELb0EEEJSG_NS5_IJNSR_ISE_SB_EENSR_INSA_ILi32EEESB_EEEEESH_SI_SH_SI_NS1B_6fusion15FusionCallbacksIS1F_NS1K_17LinearCombinationISH_fSH_fLNS_15FloatRoundStyleE2EEESG_S1J_JEEENS4_5SM1004TMEM4LOAD26SM100_TMEM_LOAD_32dp32b32xESY_NSZ_INS10_ILi2ELi4ELi3EEES13_NSR_INS5_IJS14_S1H_EEENS5_IJS1H_SB_EEEEEEENS4_39AutoVectorizingCopyWithAssumedAlignmentILi128EEENS4_14SM90_TMA_STOREES1Y_S20_S20_EEEvvEEEEvNT_6ParamsE,"aw",@nobits
	.sectionflags	@""
	.align	16
	.zero		1024


//--------------------- .nv.shared.reserved.0     --------------------------
	.section	.nv.shared.reserved.0,"aw",@nobits
	.weak		__nv_reservedSMEM_offset_0_alias
	.size		__nv_reservedSMEM_offset_0_alias, 0, 64
	.other		__nv_reservedSMEM_offset_0_alias,@"STO_CUDA_RESERVED_SHARED STV_DEFAULT"
__nv_reservedSMEM_offset_0_alias:
	.zero		0
.nv.shared.reserved.0:
	.zero		64
	.weak		__nv_reservedSMEM_tcgen05_partition
	.type		__nv_reservedSMEM_tcgen05_partition,@object
	.size		__nv_reservedSMEM_tcgen05_partition,(.L_0 - __nv_reservedSMEM_tcgen05_partition)
__nv_reservedSMEM_tcgen05_partition:
	.zero		32
.L_0:


//--------------------- .nv.global                --------------------------
	.section	.nv.global,"aw",@nobits
.nv.global:
	.type		_ZN40_INTERNAL_364b0c66_4_k_cu_797fb1aa_329004cute1_E,@object
	.size		_ZN40_INTERNAL_364b0c66_4_k_cu_797fb1aa_329004cute1_E,(_ZN40_INTERNAL_364b0c66_4_k_cu_797fb1aa_329004cuda3std3__45__cpo6cbeginE - _ZN40_INTERNAL_364b0c66_4_k_cu_797fb1aa_329004cute1_E)
_ZN40_INTERNAL_364b0c66_4_k_cu_797fb1aa_329004cute1_E:
	.zero		1
	.type		_ZN40_INTERNAL_364b0c66_4_k_cu_797fb1aa_329004cuda3std3__45__cpo6cbeginE,@object
	.size		_ZN40_INTERNAL_364b0c66_4_k_cu_797fb1aa_329004cuda3std3__45__cpo6cbeginE,(_ZN40_INTERNAL_364b0c66_4_k_cu_797fb1aa_329004cuda3std3__48in_placeE - _ZN40_INTERNAL_364b0c66_4_k_cu_797fb1aa_329004cuda3std3__45__cpo6cbeginE)
_ZN40_INTERNAL_364b0c66_4_k_cu_797fb1aa_329004cuda3std3__45__cpo6cbeginE:
	.zero		1
	.type		_ZN40_INTERNAL_364b0c66_4_k_cu_797fb1aa_329004cuda3std3__48in_placeE,@object
	.size		_ZN40_INTERNAL_364b0c66_4_k_cu_797fb1aa_329004cuda3std3__48in_placeE,(_ZN40_INTERNAL_364b0c66_4_k_cu_797fb1aa_329004cuda3std6ranges3__45__cpo9iter_moveE - _ZN40_INTERNAL_364b0c66_4_k_cu_797fb1aa_329004cuda3std3__48in_placeE)
_ZN40_INTERNAL_364b0c66_4_k_cu_797fb1aa_329004cuda3std3__48in_placeE:
	.zero		1
	.type		_ZN40_INTERNAL_364b0c66_4_k_cu_797fb1aa_329004cuda3std6ranges3__45__cpo9iter_moveE,@object
	.size		_ZN40_INTERNAL_364b0c66_4_k_cu_797fb1aa_329004cuda3std6ranges3__45__cpo9iter_moveE,(_ZN40_INTERNAL_364b0c66_4_k_cu_797fb1aa_329004cuda3std3__45__cpo5beginE - _ZN40_INTERNAL_364b0c66_4_k_cu_797fb1aa_329004cuda3std6ranges3__45__cpo9iter_moveE)
_ZN40_INTERNAL_364b0c66_4_k_cu_797fb1aa_329004cuda3std6ranges3__45__cpo9iter_moveE:
	.zero		1
	.type		_ZN40_INTERNAL_364b0c66_4_k_cu_797fb1aa_329004cuda3std3__45__cpo5beginE,@object
	.size		_ZN40_INTERNAL_364b0c66_4_k_cu_797fb1aa_329004cuda3std3__45__cpo5beginE,(_ZN40_INTERNAL_364b0c66_4_k_cu_797fb1aa_329004cuda3std3__442_GLOBAL__N__364b0c66_4_k_cu_797fb1aa_329006ignoreE - _ZN40_INTERNAL_364b0c66_4_k_cu_797fb1aa_329004cuda3std3__45__cpo5beginE)
_ZN40_INTERNAL_364b0c66_4_k_cu_797fb1aa_329004cuda3std3__45__cpo5beginE:
	.zero		1
	.type		_ZN40_INTERNAL_364b0c66_4_k_cu_797fb1aa_329004cuda3std3__442_GLOBAL__N__364b0c66_4_k_cu_797fb1aa_329006ignoreE,@object
	.size		_ZN40_INTERNAL_364b0c66_4_k_cu_797fb1aa_329004cuda3std3__442_GLOBAL__N__364b0c66_4_k_cu_797fb1aa_329006ignoreE,(_ZN40_INTERNAL_364b0c66_4_k_cu_797fb1aa_329004cute7productE - _ZN40_INTERNAL_364b0c66_4_k_cu_797fb1aa_329004cuda3std3__442_GLOBAL__N__364b0c66_4_k_cu_797fb1aa_329006ignoreE)
_ZN40_INTERNAL_364b0c66_4_k_cu_797fb1aa_329004cuda3std3__442_GLOBAL__N__364b0c66_4_k_cu_797fb1aa_329006ignoreE:
	.zero		1
	.type		_ZN40_INTERNAL_364b0c66_4_k_cu_797fb1aa_329004cute7productE,@object
	.size		_ZN40_INTERNAL_364b0c66_4_k_cu_797fb1aa_329004cute7productE,(_ZN40_INTERNAL_364b0c66_4_k_cu_797fb1aa_329004cuda3std3__45__cpo3endE - _ZN40_INTERNAL_364b0c66_4_k_cu_797fb1aa_329004cute7productE)
_ZN40_INTERNAL_364b0c66_4_k_cu_797fb1aa_329004cute7productE:
	.zero		1
	.type		_ZN40_INTERNAL_364b0c66_4_k_cu_797fb1aa_329004cuda3std3__45__cpo3endE,@object
	.size		_ZN40_INTERNAL_364b0c66_4_k_cu_797fb1aa_329004cuda3std3__45__cpo3endE,(_ZN40_INTERNAL_364b0c66_4_k_cu_797fb1aa_329004cuda3std3__419piecewise_constructE - _ZN40_INTERNAL_364b0c66_4_k_cu_797fb1aa_329004cuda3std3__45__cpo3endE)
_ZN40_INTERNAL_364b0c66_4_k_cu_797fb1aa_329004cuda3std3__45__cpo3endE:
	.zero		1
	.type		_ZN40_INTERNAL_364b0c66_4_k_cu_797fb1aa_329004cuda3std3__419piecewise_constructE,@object
	.size		_ZN40_INTERNAL_364b0c66_4_k_cu_797fb1aa_329004cuda3std3__419piecewise_constructE,(_ZN40_INTERNAL_364b0c66_4_k_cu_797fb1aa_329004cuda3std3__45__cpo4cendE - _ZN40_INTERNAL_364b0c66_4_k_cu_797fb1aa_329004cuda3std3__419piecewise_constructE)
_ZN40_INTERNAL_364b0c66_4_k_cu_797fb1aa_329004cuda3std3__419piecewise_constructE:
	.zero		1
	.type		_ZN40_INTERNAL_364b0c66_4_k_cu_797fb1aa_329004cuda3std3__45__cpo4cendE,@object
	.size		_ZN40_INTERNAL_364b0c66_4_k_cu_797fb1aa_329004cuda3std3__45__cpo4cendE,(_ZN40_INTERNAL_364b0c66_4_k_cu_797fb1aa_329004cuda3std6ranges3__45__cpo4swapE - _ZN40_INTERNAL_364b0c66_4_k_cu_797fb1aa_329004cuda3std3__45__cpo4cendE)
_ZN40_INTERNAL_364b0c66_4_k_cu_797fb1aa_329004cuda3std3__45__cpo4cendE:
	.zero		1
	.type		_ZN40_INTERNAL_364b0c66_4_k_cu_797fb1aa_329004cuda3std6ranges3__45__cpo4swapE,@object
	.size		_ZN40_INTERNAL_364b0c66_4_k_cu_797fb1aa_329004cuda3std6ranges3__45__cpo4swapE,(.L_10 - _ZN40_INTERNAL_364b0c66_4_k_cu_797fb1aa_329004cuda3std6ranges3__45__cpo4swapE)
_ZN40_INTERNAL_364b0c66_4_k_cu_797fb1aa_329004cuda3std6ranges3__45__cpo4swapE:
	.zero		1
.L_10:


//--------------------- .nv.constant0._ZN7cutlass13device_kernelINS_4gemm6kernel13GemmUniversalIN4cute5tupleIJiiiiEEENS1_10collective13CollectiveMmaINS1_35MainloopSm100TmaUmmaWarpSpecializedILi2ELi2ELi4ENS5_IJNS4_1CILi1EEESB_SB_EEEEENS5_IJNSA_ILi128EEESE_NSA_ILi64EEEEEENS_10bfloat16_tENS5_IJlSB_lEEESH_SI_NS4_8TiledMMAINS4_8MMA_AtomIJNS4_20SM100_MMA_F16BF16_SSISH_SH_fLi128ELi128ELNS4_4UMMA5MajorE0ELSN_0ELNSM_7ScaleInE0ELSO_0EEEEEENS4_6LayoutISC_NS5_IJNSA_ILi0EEESS_SS_EEEEENS5_IJNS4_10UnderscoreESV_SV_EEEEENS4_13SM90_TMA_LOADENS4_14ComposedLayoutINS4_7SwizzleILi3ELi4ELi3EEENS4_18smem_ptr_flag_bitsILi16EEENSR_INS5_IJNSA_ILi8EEESF_EEENS5_IJSF_SB_EEEEEEEvNS4_8identityESY_S18_vS19_EENS_8epilogue10collective18CollectiveEpilogueINS1B_23Sm100TmaWarpSpecializedILi4ELi2ELi32ELb1ELb0EEEJSG_NS5_IJNSR_ISE_SB_EENSR_INSA_ILi32EEESB_EEEEESH_SI_SH_SI_NS1B_6fusion15FusionCallbacksIS1F_NS1K_17LinearCombinationISH_fSH_fLNS_15FloatRoundStyleE2EEESG_S1J_JEEENS4_5SM1004TMEM4LOAD26SM100_TMEM_LOAD_32dp32b32xESY_NSZ_INS10_ILi2ELi4ELi3EEES13_NSR_INS5_IJS14_S1H_EEENS5_IJS1H_SB_EEEEEEENS4_39AutoVectorizingCopyWithAssumedAlignmentILi128EEENS4_14SM90_TMA_STOREES1Y_S20_S20_EEEvvEEEEvNT_6ParamsE --------------------------
	.section	.nv.constant0._ZN7cutlass13device_kernelINS_4gemm6kernel13GemmUniversalIN4cute5tupleIJiiiiEEENS1_10collective13CollectiveMmaINS1_35MainloopSm100TmaUmmaWarpSpecializedILi2ELi2ELi4ENS5_IJNS4_1CILi1EEESB_SB_EEEEENS5_IJNSA_ILi128EEESE_NSA_ILi64EEEEEENS_10bfloat16_tENS5_IJlSB_lEEESH_SI_NS4_8TiledMMAINS4_8MMA_AtomIJNS4_20SM100_MMA_F16BF16_SSISH_SH_fLi128ELi128ELNS4_4UMMA5MajorE0ELSN_0ELNSM_7ScaleInE0ELSO_0EEEEEENS4_6LayoutISC_NS5_IJNSA_ILi0EEESS_SS_EEEEENS5_IJNS4_10UnderscoreESV_SV_EEEEENS4_13SM90_TMA_LOADENS4_14ComposedLayoutINS4_7SwizzleILi3ELi4ELi3EEENS4_18smem_ptr_flag_bitsILi16EEENSR_INS5_IJNSA_ILi8EEESF_EEENS5_IJSF_SB_EEEEEEEvNS4_8identityESY_S18_vS19_EENS_8epilogue10collective18CollectiveEpilogueINS1B_23Sm100TmaWarpSpecializedILi4ELi2ELi32ELb1ELb0EEEJSG_NS5_IJNSR_ISE_SB_EENSR_INSA_ILi32EEESB_EEEEESH_SI_SH_SI_NS1B_6fusion15FusionCallbacksIS1F_NS1K_17LinearCombinationISH_fSH_fLNS_15FloatRoundStyleE2EEESG_S1J_JEEENS4_5SM1004TMEM4LOAD26SM100_TMEM_LOAD_32dp32b32xESY_NSZ_INS10_ILi2ELi4ELi3EEES13_NSR_INS5_IJS14_S1H_EEENS5_IJS1H_SB_EEEEEEENS4_39AutoVectorizingCopyWithAssumedAlignmentILi128EEENS4_14SM90_TMA_STOREES1Y_S20_S20_EEEvvEEEEvNT_6ParamsE,"a",@progbits
	.sectionflags	@""
	.align	4
.nv.constant0._ZN7cutlass13device_kernelINS_4gemm6kernel13GemmUniversalIN4cute5tupleIJiiiiEEENS1_10collective13CollectiveMmaINS1_35MainloopSm100TmaUmmaWarpSpecializedILi2ELi2ELi4ENS5_IJNS4_1CILi1EEESB_SB_EEEEENS5_IJNSA_ILi128EEESE_NSA_ILi64EEEEEENS_10bfloat16_tENS5_IJlSB_lEEESH_SI_NS4_8TiledMMAINS4_8MMA_AtomIJNS4_20SM100_MMA_F16BF16_SSISH_SH_fLi128ELi128ELNS4_4UMMA5MajorE0ELSN_0ELNSM_7ScaleInE0ELSO_0EEEEEENS4_6LayoutISC_NS5_IJNSA_ILi0EEESS_SS_EEEEENS5_IJNS4_10UnderscoreESV_SV_EEEEENS4_13SM90_TMA_LOADENS4_14ComposedLayoutINS4_7SwizzleILi3ELi4ELi3EEENS4_18smem_ptr_flag_bitsILi16EEENSR_INS5_IJNSA_ILi8EEESF_EEENS5_IJSF_SB_EEEEEEEvNS4_8identityESY_S18_vS19_EENS_8epilogue10collective18CollectiveEpilogueINS1B_23Sm100TmaWarpSpecializedILi4ELi2ELi32ELb1ELb0EEEJSG_NS5_IJNSR_ISE_SB_EENSR_INSA_ILi32EEESB_EEEEESH_SI_SH_SI_NS1B_6fusion15FusionCallbacksIS1F_NS1K_17LinearCombinationISH_fSH_fLNS_15FloatRoundStyleE2EEESG_S1J_JEEENS4_5SM1004TMEM4LOAD26SM100_TMEM_LOAD_32dp32b32xESY_NSZ_INS10_ILi2ELi4ELi3EEES13_NSR_INS5_IJS14_S1H_EEENS5_IJS1H_SB_EEEEEEENS4_39AutoVectorizingCopyWithAssumedAlignmentILi128EEENS4_14SM90_TMA_STOREES1Y_S20_S20_EEEvvEEEEvNT_6ParamsE:
	.zero		2944


//--------------------- SYMBOLS --------------------------

	.type		.nv.reservedSmem.offset0,@object
	.size		.nv.reservedSmem.offset0,0x4
	.type		.nv.reservedSmem.cap,@object
	.size		.nv.reservedSmem.cap,0x4
	.type		__assertfail,@function
